// auto-generated by cutlass_sweep.gemm — config: {"arch": "sm_90", "cluster_m": 2, "cluster_n": 1, "dtype": "fp16", "dtype_b": "fp16", "layout": "nt", "stages": 0, "tile_k": 32, "tile_m": 256, "tile_n": 128}
#include "cutlass/cutlass.h"
#include "cutlass/gemm/collective/collective_builder.hpp"
#include "cutlass/gemm/device/gemm_universal_adapter.h"
#include "cutlass/gemm/kernel/gemm_universal.hpp"
#include "cutlass/epilogue/collective/collective_builder.hpp"

using ElemA = cutlass::half_t;
using ElemB = cutlass::half_t;
using ElemCD = cutlass::half_t;
using Acc  = float;
using TileShape    = cute::Shape<cute::_256, cute::_128, cute::_32>;
using ClusterShape = cute::Shape<cute::_2, cute::_1, cute::_1>;

using CollectiveEpilogue = typename cutlass::epilogue::collective::CollectiveBuilder<
    cutlass::arch::Sm90, cutlass::arch::OpClassTensorOp,
    TileShape, ClusterShape,
    cutlass::epilogue::collective::EpilogueTileAuto,
    Acc, Acc,
    ElemCD, cutlass::layout::RowMajor, 128 / cutlass::sizeof_bits<ElemCD>::value,
    ElemCD, cutlass::layout::RowMajor, 128 / cutlass::sizeof_bits<ElemCD>::value,
    cutlass::epilogue::collective::EpilogueScheduleAuto
  >::CollectiveOp;

using CollectiveMainloop = typename cutlass::gemm::collective::CollectiveBuilder<
    cutlass::arch::Sm90, cutlass::arch::OpClassTensorOp,
    ElemA, cutlass::layout::RowMajor, 128 / cutlass::sizeof_bits<ElemA>::value,
    ElemB, cutlass::layout::ColumnMajor, 128 / cutlass::sizeof_bits<ElemB>::value,
    Acc,
    TileShape, ClusterShape,
    cutlass::gemm::collective::StageCountAutoCarveout<static_cast<int>(sizeof(typename CollectiveEpilogue::SharedStorage))>,
    cutlass::gemm::collective::KernelScheduleAuto
  >::CollectiveOp;

using GemmKernel = cutlass::gemm::kernel::GemmUniversal<
    cute::Shape<int,int,int,int>,
    CollectiveMainloop,
    CollectiveEpilogue
>;
using Gemm = cutlass::gemm::device::GemmUniversalAdapter<GemmKernel>;

// Force the device kernel symbol into the cubin without needing a host main.
auto* _anchor = &cutlass::device_kernel<GemmKernel>;


// ===== COMPILED SASS (sm_90a) =====

	.target	sm_90a

	.elftype	@"ET_EXEC"


//--------------------- .note.nv.tkinfo           --------------------------
	.section	.note.nv.tkinfo,"",@"SHT_NOTE"
	.sectionflags	@"SHF_NOTE_NV_TKINFO"
	.tkinfo
        /*0018*/ 	.word	0x00000002
        /*0030*/ 	.string	""
        /*0030*/ 	.string	"ptxas"
        /*0030*/ 	.string	"Cuda compilation tools, release 13.0, V13.0.88"
        /*0030*/ 	.string	"Build cuda_13.0.r13.0/compiler.36424714_0"
        /*0030*/ 	.string	"-arch sm_90a -m 64 "



//--------------------- .note.nv.cuinfo           --------------------------
	.section	.note.nv.cuinfo,"",@"SHT_NOTE"
	.sectionflags	@"SHF_NOTE_NV_CUINFO"
        /*0018*/ 	.short	0x0002
        /*001a*/ 	.short	0x005a
        /*001c*/ 	.short	0x0082
	.zero		2


//--------------------- .nv.info                  --------------------------
	.section	.nv.info,"",@"SHT_CUDA_INFO"
	.align	4


	//----- nvinfo : EIATTR_REGCOUNT
	.align		4
        /*0000*/ 	.byte	0x04, 0x2f
        /*0002*/ 	.short	(.L_15 - .L_14)
	.align		4
.L_14:
        /*0004*/ 	.word	index@(_ZN7cutlass13device_kernelINS_4gemm6kernel13GemmUniversalIN4cute5tupleIJiiiiEEENS1_10collective13CollectiveMmaINS1_34MainloopSm90TmaGmmaWarpSpecializedILi9ENS5_IJNS4_1CILi2EEENSA_ILi1EEESC_EEENS1_35KernelTmaWarpSpecializedCooperativeEEENS5_IJNSA_ILi256EEENSA_ILi128EEENSA_ILi32EEEEEENS_6half_tENS5_IJlSC_lEEESK_SL_NS4_8TiledMMAINS4_8MMA_AtomIJNS4_4SM904GMMA26MMA_64x128x16_F32F16F16_SSILNSP_5MajorE0ELSR_0ELNSP_7ScaleInE1ELSS_1EEEEEENS4_6LayoutISD_NS5_IJSC_NSA_ILi0EEESW_EEEEENS5_IJNS4_10UnderscoreESZ_SZ_EEEEENS4_13SM90_TMA_LOADENS4_14ComposedLayoutINS4_7SwizzleILi2ELi4ELi3EEENS4_18smem_ptr_flag_bitsILi16EEENSV_INS5_IJNSA_ILi8EEESI_EEENS5_IJSI_SC_EEEEEEEvNS4_8identityENS4_23SM90_TMA_LOAD_MULTICASTES1C_vS1D_EENS_8epilogue10collective6detail29Sm90TmaWarpSpecializedAdapterINS1H_15DefaultEpilogueISK_SL_SL_NS1G_6thread17LinearCombinationISK_Li1EffLNS1L_9ScaleType4KindE0ELNS_15FloatRoundStyleE2ESK_EENS1_15EpilogueDefaultEEEEEvvEEEEvNT_6ParamsE)
        /*0008*/ 	.word	0x000000a8


	//----- nvinfo : EIATTR_FRAME_SIZE
	.align		4
.L_15:
        /*000c*/ 	.byte	0x04, 0x11
        /*000e*/ 	.short	(.L_17 - .L_16)
	.align		4
.L_16:
        /*0010*/ 	.word	index@(_ZN7cutlass13device_kernelINS_4gemm6kernel13GemmUniversalIN4cute5tupleIJiiiiEEENS1_10collective13CollectiveMmaINS1_34MainloopSm90TmaGmmaWarpSpecializedILi9ENS5_IJNS4_1CILi2EEENSA_ILi1EEESC_EEENS1_35KernelTmaWarpSpecializedCooperativeEEENS5_IJNSA_ILi256EEENSA_ILi128EEENSA_ILi32EEEEEENS_6half_tENS5_IJlSC_lEEESK_SL_NS4_8TiledMMAINS4_8MMA_AtomIJNS4_4SM904GMMA26MMA_64x128x16_F32F16F16_SSILNSP_5MajorE0ELSR_0ELNSP_7ScaleInE1ELSS_1EEEEEENS4_6LayoutISD_NS5_IJSC_NSA_ILi0EEESW_EEEEENS5_IJNS4_10UnderscoreESZ_SZ_EEEEENS4_13SM90_TMA_LOADENS4_14ComposedLayoutINS4_7SwizzleILi2ELi4ELi3EEENS4_18smem_ptr_flag_bitsILi16EEENSV_INS5_IJNSA_ILi8EEESI_EEENS5_IJSI_SC_EEEEEEEvNS4_8identityENS4_23SM90_TMA_LOAD_MULTICASTES1C_vS1D_EENS_8epilogue10collective6detail29Sm90TmaWarpSpecializedAdapterINS1H_15DefaultEpilogueISK_SL_SL_NS1G_6thread17LinearCombinationISK_Li1EffLNS1L_9ScaleType4KindE0ELNS_15FloatRoundStyleE2ESK_EENS1_15EpilogueDefaultEEEEEvvEEEEvNT_6ParamsE)
        /*0014*/ 	.word	0x00000000


	//----- nvinfo : EIATTR_MIN_STACK_SIZE
	.align		4
.L_17:
        /*0018*/ 	.byte	0x04, 0x12
        /*001a*/ 	.short	(.L_19 - .L_18)
	.align		4
.L_18:
        /*001c*/ 	.word	index@(_ZN7cutlass13device_kernelINS_4gemm6kernel13GemmUniversalIN4cute5tupleIJiiiiEEENS1_10collective13CollectiveMmaINS1_34MainloopSm90TmaGmmaWarpSpecializedILi9ENS5_IJNS4_1CILi2EEENSA_ILi1EEESC_EEENS1_35KernelTmaWarpSpecializedCooperativeEEENS5_IJNSA_ILi256EEENSA_ILi128EEENSA_ILi32EEEEEENS_6half_tENS5_IJlSC_lEEESK_SL_NS4_8TiledMMAINS4_8MMA_AtomIJNS4_4SM904GMMA26MMA_64x128x16_F32F16F16_SSILNSP_5MajorE0ELSR_0ELNSP_7ScaleInE1ELSS_1EEEEEENS4_6LayoutISD_NS5_IJSC_NSA_ILi0EEESW_EEEEENS5_IJNS4_10UnderscoreESZ_SZ_EEEEENS4_13SM90_TMA_LOADENS4_14ComposedLayoutINS4_7SwizzleILi2ELi4ELi3EEENS4_18smem_ptr_flag_bitsILi16EEENSV_INS5_IJNSA_ILi8EEESI_EEENS5_IJSI_SC_EEEEEEEvNS4_8identityENS4_23SM90_TMA_LOAD_MULTICASTES1C_vS1D_EENS_8epilogue10collective6detail29Sm90TmaWarpSpecializedAdapterINS1H_15DefaultEpilogueISK_SL_SL_NS1G_6thread17LinearCombinationISK_Li1EffLNS1L_9ScaleType4KindE0ELNS_15FloatRoundStyleE2ESK_EENS1_15EpilogueDefaultEEEEEvvEEEEvNT_6ParamsE)
        /*0020*/ 	.word	0x00000000
.L_19:


//--------------------- .nv.compat                --------------------------
	.section	.nv.compat,"",@"SHT_CUDA_COMPAT_INFO"
	.align	4
        /*0000*/ 	.byte	0x02, 0x09, 0x01, 0x00, 0x02, 0x02, 0x04, 0x00, 0x02, 0x05, 0x05, 0x00, 0x03, 0x07, 0x01, 0x01
        /*0010*/ 	.byte	0x02, 0x03, 0x01, 0x00, 0x02, 0x06, 0x01, 0x00, 0x04, 0x0b, 0x08, 0x00, 0x00, 0x00, 0x00, 0x00
        /*0020*/ 	.byte	0x00, 0x00, 0x00, 0x00


//--------------------- .nv.info._ZN7cutlass13device_kernelINS_4gemm6kernel13GemmUniversalIN4cute5tupleIJiiiiEEENS1_10collective13CollectiveMmaINS1_34MainloopSm90TmaGmmaWarpSpecializedILi9ENS5_IJNS4_1CILi2EEENSA_ILi1EEESC_EEENS1_35KernelTmaWarpSpecializedCooperativeEEENS5_IJNSA_ILi256EEENSA_ILi128EEENSA_ILi32EEEEEENS_6half_tENS5_IJlSC_lEEESK_SL_NS4_8TiledMMAINS4_8MMA_AtomIJNS4_4SM904GMMA26MMA_64x128x16_F32F16F16_SSILNSP_5MajorE0ELSR_0ELNSP_7ScaleInE1ELSS_1EEEEEENS4_6LayoutISD_NS5_IJSC_NSA_ILi0EEESW_EEEEENS5_IJNS4_10UnderscoreESZ_SZ_EEEEENS4_13SM90_TMA_LOADENS4_14ComposedLayoutINS4_7SwizzleILi2ELi4ELi3EEENS4_18smem_ptr_flag_bitsILi16EEENSV_INS5_IJNSA_ILi8EEESI_EEENS5_IJSI_SC_EEEEEEEvNS4_8identityENS4_23SM90_TMA_LOAD_MULTICASTES1C_vS1D_EENS_8epilogue10collective6detail29Sm90TmaWarpSpecializedAdapterINS1H_15DefaultEpilogueISK_SL_SL_NS1G_6thread17LinearCombinationISK_Li1EffLNS1L_9ScaleType4KindE0ELNS_15FloatRoundStyleE2ESK_EENS1_15EpilogueDefaultEEEEEvvEEEEvNT_6ParamsE --------------------------
	.section	.nv.info._ZN7cutlass13device_kernelINS_4gemm6kernel13GemmUniversalIN4cute5tupleIJiiiiEEENS1_10collective13CollectiveMmaINS1_34MainloopSm90TmaGmmaWarpSpecializedILi9ENS5_IJNS4_1CILi2EEENSA_ILi1EEESC_EEENS1_35KernelTmaWarpSpecializedCooperativeEEENS5_IJNSA_ILi256EEENSA_ILi128EEENSA_ILi32EEEEEENS_6half_tENS5_IJlSC_lEEESK_SL_NS4_8TiledMMAINS4_8MMA_AtomIJNS4_4SM904GMMA26MMA_64x128x16_F32F16F16_SSILNSP_5MajorE0ELSR_0ELNSP_7ScaleInE1ELSS_1EEEEEENS4_6LayoutISD_NS5_IJSC_NSA_ILi0EEESW_EEEEENS5_IJNS4_10UnderscoreESZ_SZ_EEEEENS4_13SM90_TMA_LOADENS4_14ComposedLayoutINS4_7SwizzleILi2ELi4ELi3EEENS4_18smem_ptr_flag_bitsILi16EEENSV_INS5_IJNSA_ILi8EEESI_EEENS5_IJSI_SC_EEEEEEEvNS4_8identityENS4_23SM90_TMA_LOAD_MULTICASTES1C_vS1D_EENS_8epilogue10collective6detail29Sm90TmaWarpSpecializedAdapterINS1H_15DefaultEpilogueISK_SL_SL_NS1G_6thread17LinearCombinationISK_Li1EffLNS1L_9ScaleType4KindE0ELNS_15FloatRoundStyleE2ESK_EENS1_15EpilogueDefaultEEEEEvvEEEEvNT_6ParamsE,"",@"SHT_CUDA_INFO"
	.sectionflags	@""
	.align	4


	//----- nvinfo : EIATTR_CUDA_API_VERSION
	.align		4
        /*0000*/ 	.byte	0x04, 0x37
        /*0002*/ 	.short	(.L_21 - .L_20)
.L_20:
        /*0004*/ 	.word	0x00000082


	//----- nvinfo : EIATTR_KPARAM_INFO
	.align		4
.L_21:
        /*0008*/ 	.byte	0x04, 0x17
        /*000a*/ 	.short	(.L_23 - .L_22)
.L_22:
        /*000c*/ 	.word	0x00000000
        /*0010*/ 	.short	0x0000
        /*0012*/ 	.short	0x0070
        /*0014*/ 	.byte	0x00, 0xf0, 0x01, 0x10


	//----- nvinfo : EIATTR_SPARSE_MMA_MASK
	.align		4
.L_23:
        /*0018*/ 	.byte	0x03, 0x50
        /*001a*/ 	.short	0x0000


	//----- nvinfo : EIATTR_MAXREG_COUNT
	.align		4
        /*001c*/ 	.byte	0x03, 0x1b
        /*001e*/ 	.short	0x00a8


	//----- nvinfo : EIATTR_NUM_BARRIERS
	.align		4
        /*0020*/ 	.byte	0x02, 0x4c
        /*0022*/ 	.byte	0x01
	.zero		1


	//----- nvinfo : EIATTR_EXTERNS
	.align		4
        /*0024*/ 	.byte	0x04, 0x0f
        /*0026*/ 	.short	(.L_25 - .L_24)


	//   ....[0]....
	.align		4
.L_24:
        /*0028*/ 	.word	index@(__assertfail)


	//----- nvinfo : EIATTR_MERCURY_ISA_VERSION
	.align		4
.L_25:
        /*002c*/ 	.byte	0x03, 0x5f
        /*002e*/ 	.short	0x0101


	//----- nvinfo : EIATTR_INT_WARP_WIDE_INSTR_OFFSETS
	.align		4
        /*0030*/ 	.byte	0x04, 0x31
        /*0032*/ 	.short	(.L_27 - .L_26)


	//   ....[0]....
.L_26:
        /*0034*/ 	.word	0x00000550


	//   ....[1]....
        /*0038*/ 	.word	0x00000580


	//   ....[2]....
        /*003c*/ 	.word	0x00000740


	//----- nvinfo : EIATTR_COOP_GROUP_MASK_REGIDS
	.align		4
.L_27:
        /*0040*/ 	.byte	0x04, 0x29
        /*0042*/ 	.short	(.L_29 - .L_28)


	//   ....[0]....
.L_28:
        /*0044*/ 	.word	0xffffffff


	//   ....[1]....
        /*0048*/ 	.word	0xffffffff


	//   ....[2]....
        /*004c*/ 	.word	0xffffffff


	//   ....[3]....
        /*0050*/ 	.word	0xffffffff


	//   ....[4]....
        /*0054*/ 	.word	0xffffffff


	//   ....[5]....
        /*0058*/ 	.word	0xffffffff


	//----- nvinfo : EIATTR_COOP_GROUP_INSTR_OFFSETS
	.align		4
.L_29:
        /*005c*/ 	.byte	0x04, 0x28
        /*005e*/ 	.short	(.L_31 - .L_30)


	//   ....[0]....
.L_30:
        /*0060*/ 	.word	0x00000060


	//   ....[1]....
        /*0064*/ 	.word	0x00000070


	//   ....[2]....
        /*0068*/ 	.word	0x00000130


	//   ....[3]....
        /*006c*/ 	.word	0x000003a0


	//   ....[4]....
        /*0070*/ 	.word	0x000008c0


	//   ....[5]....
        /*0074*/ 	.word	0x00001310


	//----- nvinfo : EIATTR_REG_RECONFIG
	.align		4
.L_31:
        /*0078*/ 	.byte	0x01, 0x54
	.zero		2


	//----- nvinfo : EIATTR_SYSCALL_OFFSETS
	.align		4
        /*007c*/ 	.byte	0x04, 0x46
        /*007e*/ 	.short	(.L_33 - .L_32)


	//   ....[0]....
.L_32:
        /*0080*/ 	.word	0x000014d0


	//----- nvinfo : EIATTR_MBARRIER_INSTR_OFFSETS
	.align		4
.L_33:
        /*0084*/ 	.byte	0x04, 0x39
        /*0086*/ 	.short	(.L_35 - .L_34)


	//   ....[0]....
.L_34:
        /*0088*/ 	.word	0x00000250
        /*008c*/ 	.word	0x000000ff
        /*0090*/ 	.word	0x00000000
        /*0094*/ 	.short	0x0100
        /*0096*/ 	.byte	0x08
	.zero		1


	//   ....[1]....
        /*0098*/ 	.word	0x00000260
        /*009c*/ 	.word	0x000000ff
        /*00a0*/ 	.word	0x00000048
        /*00a4*/ 	.short	0x0100
        /*00a6*/ 	.byte	0x08
	.zero		1


	//   ....[2]....
        /*00a8*/ 	.word	0x00000270
        /*00ac*/ 	.word	0x000000ff
        /*00b0*/ 	.word	0x00000008
        /*00b4*/ 	.short	0x0100
        /*00b6*/ 	.byte	0x08
	.zero		1


	//   ....[3]....
        /*00b8*/ 	.word	0x00000280
        /*00bc*/ 	.word	0x000000ff
        /*00c0*/ 	.word	0x00000050
        /*00c4*/ 	.short	0x0100
        /*00c6*/ 	.byte	0x08
	.zero		1


	//   ....[4]....
        /*00c8*/ 	.word	0x00000290
        /*00cc*/ 	.word	0x000000ff
        /*00d0*/ 	.word	0x00000010
        /*00d4*/ 	.short	0x0100
        /*00d6*/ 	.byte	0x08
	.zero		1


	//   ....[5]....
        /*00d8*/ 	.word	0x000002a0
        /*00dc*/ 	.word	0x000000ff
        /*00e0*/ 	.word	0x00000058
        /*00e4*/ 	.short	0x0100
        /*00e6*/ 	.byte	0x08
	.zero		1


	//   ....[6]....
        /*00e8*/ 	.word	0x000002b0
        /*00ec*/ 	.word	0x000000ff
        /*00f0*/ 	.word	0x00000018
        /*00f4*/ 	.short	0x0100
        /*00f6*/ 	.byte	0x08
	.zero		1


	//   ....[7]....
        /*00f8*/ 	.word	0x000002c0
        /*00fc*/ 	.word	0x000000ff
        /*0100*/ 	.word	0x00000060
        /*0104*/ 	.short	0x0100
        /*0106*/ 	.byte	0x08
	.zero		1


	//   ....[8]....
        /*0108*/ 	.word	0x000002d0
        /*010c*/ 	.word	0x000000ff
        /*0110*/ 	.word	0x00000020
        /*0114*/ 	.short	0x0100
        /*0116*/ 	.byte	0x08
	.zero		1


	//   ....[9]....
        /*0118*/ 	.word	0x000002e0
        /*011c*/ 	.word	0x000000ff
        /*0120*/ 	.word	0x00000068
        /*0124*/ 	.short	0x0100
        /*0126*/ 	.byte	0x08
	.zero		1


	//   ....[10]....
        /*0128*/ 	.word	0x000002f0
        /*012c*/ 	.word	0x000000ff
        /*0130*/ 	.word	0x00000028
        /*0134*/ 	.short	0x0100
        /*0136*/ 	.byte	0x08
	.zero		1


	//   ....[11]....
        /*0138*/ 	.word	0x00000300
        /*013c*/ 	.word	0x000000ff
        /*0140*/ 	.word	0x00000070
        /*0144*/ 	.short	0x0100
        /*0146*/ 	.byte	0x08
	.zero		1


	//   ....[12]....
        /*0148*/ 	.word	0x00000310
        /*014c*/ 	.word	0x000000ff
        /*0150*/ 	.word	0x00000030
        /*0154*/ 	.short	0x0100
        /*0156*/ 	.byte	0x08
	.zero		1


	//   ....[13]....
        /*0158*/ 	.word	0x00000320
        /*015c*/ 	.word	0x000000ff
        /*0160*/ 	.word	0x00000078
        /*0164*/ 	.short	0x0100
        /*0166*/ 	.byte	0x08
	.zero		1


	//   ....[14]....
        /*0168*/ 	.word	0x00000330
        /*016c*/ 	.word	0x000000ff
        /*0170*/ 	.word	0x00000038
        /*0174*/ 	.short	0x0100
        /*0176*/ 	.byte	0x08
	.zero		1


	//   ....[15]....
        /*0178*/ 	.word	0x00000340
        /*017c*/ 	.word	0x000000ff
        /*0180*/ 	.word	0x00000080
        /*0184*/ 	.short	0x0100
        /*0186*/ 	.byte	0x08
	.zero		1


	//   ....[16]....
        /*0188*/ 	.word	0x00000350
        /*018c*/ 	.word	0x000000ff
        /*0190*/ 	.word	0x00000040
        /*0194*/ 	.short	0x0100
        /*0196*/ 	.byte	0x08
	.zero		1


	//   ....[17]....
        /*0198*/ 	.word	0x00000360
        /*019c*/ 	.word	0x000000ff
        /*01a0*/ 	.word	0x00000088
        /*01a4*/ 	.short	0x0100
        /*01a6*/ 	.byte	0x08
	.zero		1


	//   ....[18]....
        /*01a8*/ 	.word	0x000007c0
        /*01ac*/ 	.word	0x000000ff
        /*01b0*/ 	.word	0x000000a0
        /*01b4*/ 	.short	0x0100
        /*01b6*/ 	.byte	0x06
	.zero		1


	//   ....[19]....
        /*01b8*/ 	.word	0x00000850
        /*01bc*/ 	.word	0x000000ff
        /*01c0*/ 	.word	0x000000a8
        /*01c4*/ 	.short	0x0100
        /*01c6*/ 	.byte	0x06
	.zero		1


	//   ....[20]....
        /*01c8*/ 	.word	0x00001590
        /*01cc*/ 	.word	0x00000003
        /*01d0*/ 	.word	0x00000000
        /*01d4*/ 	.short	0x010a
        /*01d6*/ 	.byte	0x3f
	.zero		1


	//   ....[21]....
        /*01d8*/ 	.word	0x000015d0
        /*01dc*/ 	.word	0x00000003
        /*01e0*/ 	.word	0x00000000
        /*01e4*/ 	.short	0x010a
        /*01e6*/ 	.byte	0x3f
	.zero		1


	//   ....[22]....
        /*01e8*/ 	.word	0x00001960
        /*01ec*/ 	.word	0x00000005
        /*01f0*/ 	.word	0x00000000
        /*01f4*/ 	.short	0x010a
        /*01f6*/ 	.byte	0x3f
	.zero		1


	//   ....[23]....
        /*01f8*/ 	.word	0x000019a0
        /*01fc*/ 	.word	0x00000005
        /*0200*/ 	.word	0x00000000
        /*0204*/ 	.short	0x010a
        /*0206*/ 	.byte	0x3f
	.zero		1


	//   ....[24]....
        /*0208*/ 	.word	0x00001bc0
        /*020c*/ 	.word	0x00000005
        /*0210*/ 	.word	0x00000000
        /*0214*/ 	.short	0x0101
        /*0216*/ 	.byte	0x3f
	.zero		1


	//   ....[25]....
        /*0218*/ 	.word	0x00001de0
        /*021c*/ 	.word	0x00000003
        /*0220*/ 	.word	0x00000000
        /*0224*/ 	.short	0x0101
        /*0226*/ 	.byte	0x3f
	.zero		1


	//   ....[26]....
        /*0228*/ 	.word	0x0000b600
        /*022c*/ 	.word	0x00000017
        /*0230*/ 	.word	0x00000048
        /*0234*/ 	.short	0x010a
        /*0236*/ 	.byte	0x3f
	.zero		1


	//   ....[27]....
        /*0238*/ 	.word	0x0000b970
        /*023c*/ 	.word	0x00000003
        /*0240*/ 	.word	0x000000a8
        /*0244*/ 	.short	0x0101
        /*0246*/ 	.byte	0x3f
	.zero		1


	//   ....[28]....
        /*0248*/ 	.word	0x0000c0d0
        /*024c*/ 	.word	0x00000007
        /*0250*/ 	.word	0x00000000
        /*0254*/ 	.short	0x010a
        /*0256*/ 	.byte	0x3f
	.zero		1


	//   ....[29]....
        /*0258*/ 	.word	0x0000c150
        /*025c*/ 	.word	0x00000008
        /*0260*/ 	.word	0x00000000
        /*0264*/ 	.short	0x010a
        /*0266*/ 	.byte	0x3f
	.zero		1


	//   ....[30]....
        /*0268*/ 	.word	0x0000c1e0
        /*026c*/ 	.word	0x00000009
        /*0270*/ 	.word	0x00000000
        /*0274*/ 	.short	0x010a
        /*0276*/ 	.byte	0x3f
	.zero		1


	//   ....[31]....
        /*0278*/ 	.word	0x0000c270
        /*027c*/ 	.word	0x00000008
        /*0280*/ 	.word	0x00000000
        /*0284*/ 	.short	0x010a
        /*0286*/ 	.byte	0x3f
	.zero		1


	//   ....[32]....
        /*0288*/ 	.word	0x0000c300
        /*028c*/ 	.word	0x00000009
        /*0290*/ 	.word	0x00000000
        /*0294*/ 	.short	0x010a
        /*0296*/ 	.byte	0x3f
	.zero		1


	//   ....[33]....
        /*0298*/ 	.word	0x0000c390
        /*029c*/ 	.word	0x00000008
        /*02a0*/ 	.word	0x00000000
        /*02a4*/ 	.short	0x010a
        /*02a6*/ 	.byte	0x3f
	.zero		1


	//   ....[34]....
        /*02a8*/ 	.word	0x0000c420
        /*02ac*/ 	.word	0x00000009
        /*02b0*/ 	.word	0x00000000
        /*02b4*/ 	.short	0x010a
        /*02b6*/ 	.byte	0x3f
	.zero		1


	//   ....[35]....
        /*02b8*/ 	.word	0x0000c4b0
        /*02bc*/ 	.word	0x00000006
        /*02c0*/ 	.word	0x00000000
        /*02c4*/ 	.short	0x010a
        /*02c6*/ 	.byte	0x3f
	.zero		1


	//   ....[36]....
        /*02c8*/ 	.word	0x0000c540
        /*02cc*/ 	.word	0x00000003
        /*02d0*/ 	.word	0x00000000
        /*02d4*/ 	.short	0x010a
        /*02d6*/ 	.byte	0x3f
	.zero		1


	//   ....[37]....
        /*02d8*/ 	.word	0x0000c5a0
        /*02dc*/ 	.word	0x00000003
        /*02e0*/ 	.word	0x00000000
        /*02e4*/ 	.short	0x010a
        /*02e6*/ 	.byte	0x3f
	.zero		1


	//   ....[38]....
        /*02e8*/ 	.word	0x0000c5f0
        /*02ec*/ 	.word	0x00000005
        /*02f0*/ 	.word	0x00000000
        /*02f4*/ 	.short	0x010a
        /*02f6*/ 	.byte	0x3f
	.zero		1


	//   ....[39]....
        /*02f8*/ 	.word	0x0000c6c0
        /*02fc*/ 	.word	0x00000017
        /*0300*/ 	.word	0x00000048
        /*0304*/ 	.short	0x010a
        /*0306*/ 	.byte	0x3f
	.zero		1


	//   ....[40]....
        /*0308*/ 	.word	0x0000c790
        /*030c*/ 	.word	0x00000007
        /*0310*/ 	.word	0x00000000
        /*0314*/ 	.short	0x010a
        /*0316*/ 	.byte	0x3f
	.zero		1


	//   ....[41]....
        /*0318*/ 	.word	0x0000c7e0
        /*031c*/ 	.word	0x00000008
        /*0320*/ 	.word	0x00000000
        /*0324*/ 	.short	0x010a
        /*0326*/ 	.byte	0x3f
	.zero		1


	//   ....[42]....
        /*0328*/ 	.word	0x0000c830
        /*032c*/ 	.word	0x00000009
        /*0330*/ 	.word	0x00000000
        /*0334*/ 	.short	0x010a
        /*0336*/ 	.byte	0x3f
	.zero		1


	//   ....[43]....
        /*0338*/ 	.word	0x0000c880
        /*033c*/ 	.word	0x00000008
        /*0340*/ 	.word	0x00000000
        /*0344*/ 	.short	0x010a
        /*0346*/ 	.byte	0x3f
	.zero		1


	//   ....[44]....
        /*0348*/ 	.word	0x0000c8d0
        /*034c*/ 	.word	0x00000009
        /*0350*/ 	.word	0x00000000
        /*0354*/ 	.short	0x010a
        /*0356*/ 	.byte	0x3f
	.zero		1


	//   ....[45]....
        /*0358*/ 	.word	0x0000c920
        /*035c*/ 	.word	0x00000008
        /*0360*/ 	.word	0x00000000
        /*0364*/ 	.short	0x010a
        /*0366*/ 	.byte	0x3f
	.zero		1


	//   ....[46]....
        /*0368*/ 	.word	0x0000c970
        /*036c*/ 	.word	0x00000009
        /*0370*/ 	.word	0x00000000
        /*0374*/ 	.short	0x010a
        /*0376*/ 	.byte	0x3f
	.zero		1


	//   ....[47]....
        /*0378*/ 	.word	0x0000c9c0
        /*037c*/ 	.word	0x00000006
        /*0380*/ 	.word	0x00000000
        /*0384*/ 	.short	0x010a
        /*0386*/ 	.byte	0x3f
	.zero		1


	//----- nvinfo : EIATTR_NUM_MBARRIERS
	.align		4
.L_35:
        /*0388*/ 	.byte	0x03, 0x38
        /*038a*/ 	.short	0x0014


	//----- nvinfo : EIATTR_EXIT_INSTR_OFFSETS
	.align		4
        /*038c*/ 	.byte	0x04, 0x1c
        /*038e*/ 	.short	(.L_37 - .L_36)


	//   ....[0]....
.L_36:
        /*0390*/ 	.word	0x00000a20


	//   ....[1]....
        /*0394*/ 	.word	0x00001240


	//   ....[2]....
        /*0398*/ 	.word	0x0000ad10


	//   ....[3]....
        /*039c*/ 	.word	0x0000b270


	//   ....[4]....
        /*03a0*/ 	.word	0x0000c590


	//----- nvinfo : EIATTR_MAX_THREADS
	.align		4
.L_37:
        /*03a4*/ 	.byte	0x04, 0x05
        /*03a6*/ 	.short	(.L_39 - .L_38)
.L_38:
        /*03a8*/ 	.word	0x00000180
        /*03ac*/ 	.word	0x00000001
        /*03b0*/ 	.word	0x00000001


	//----- nvinfo : EIATTR_CRS_STACK_SIZE
	.align		4
.L_39:
        /*03b4*/ 	.byte	0x04, 0x1e
        /*03b6*/ 	.short	(.L_41 - .L_40)
.L_40:
        /*03b8*/ 	.word	0x00000000


	//----- nvinfo : EIATTR_CBANK_PARAM_SIZE
	.align		4
.L_41:
        /*03bc*/ 	.byte	0x03, 0x19
        /*03be*/ 	.short	0x0470


	//----- nvinfo : EIATTR_PARAM_CBANK
	.align		4
        /*03c0*/ 	.byte	0x04, 0x0a
        /*03c2*/ 	.short	(.L_43 - .L_42)
	.align		4
.L_42:
        /*03c4*/ 	.word	index@(.nv.constant0._ZN7cutlass13device_kernelINS_4gemm6kernel13GemmUniversalIN4cute5tupleIJiiiiEEENS1_10collective13CollectiveMmaINS1_34MainloopSm90TmaGmmaWarpSpecializedILi9ENS5_IJNS4_1CILi2EEENSA_ILi1EEESC_EEENS1_35KernelTmaWarpSpecializedCooperativeEEENS5_IJNSA_ILi256EEENSA_ILi128EEENSA_ILi32EEEEEENS_6half_tENS5_IJlSC_lEEESK_SL_NS4_8TiledMMAINS4_8MMA_AtomIJNS4_4SM904GMMA26MMA_64x128x16_F32F16F16_SSILNSP_5MajorE0ELSR_0ELNSP_7ScaleInE1ELSS_1EEEEEENS4_6LayoutISD_NS5_IJSC_NSA_ILi0EEESW_EEEEENS5_IJNS4_10UnderscoreESZ_SZ_EEEEENS4_13SM90_TMA_LOADENS4_14ComposedLayoutINS4_7SwizzleILi2ELi4ELi3EEENS4_18smem_ptr_flag_bitsILi16EEENSV_INS5_IJNSA_ILi8EEESI_EEENS5_IJSI_SC_EEEEEEEvNS4_8identityENS4_23SM90_TMA_LOAD_MULTICASTES1C_vS1D_EENS_8epilogue10collective6detail29Sm90TmaWarpSpecializedAdapterINS1H_15DefaultEpilogueISK_SL_SL_NS1G_6thread17LinearCombinationISK_Li1EffLNS1L_9ScaleType4KindE0ELNS_15FloatRoundStyleE2ESK_EENS1_15EpilogueDefaultEEEEEvvEEEEvNT_6ParamsE)
        /*03c8*/ 	.short	0x0210
        /*03ca*/ 	.short	0x0470


	//----- nvinfo : EIATTR_SW_WAR
	.align		4
.L_43:
        /*03cc*/ 	.byte	0x04, 0x36
        /*03ce*/ 	.short	(.L_45 - .L_44)
.L_44:
        /*03d0*/ 	.word	0x00000008
.L_45:


//--------------------- .nv.callgraph             --------------------------
	.section	.nv.callgraph,"",@"SHT_CUDA_CALLGRAPH"
	.align	4
	.sectionentsize	8
	.align		4
        /*0000*/ 	.word	0x00000000
	.align		4
        /*0004*/ 	.word	0xffffffff
	.align		4
        /*0008*/ 	.word	index@(_ZN7cutlass13device_kernelINS_4gemm6kernel13GemmUniversalIN4cute5tupleIJiiiiEEENS1_10collective13CollectiveMmaINS1_34MainloopSm90TmaGmmaWarpSpecializedILi9ENS5_IJNS4_1CILi2EEENSA_ILi1EEESC_EEENS1_35KernelTmaWarpSpecializedCooperativeEEENS5_IJNSA_ILi256EEENSA_ILi128EEENSA_ILi32EEEEEENS_6half_tENS5_IJlSC_lEEESK_SL_NS4_8TiledMMAINS4_8MMA_AtomIJNS4_4SM904GMMA26MMA_64x128x16_F32F16F16_SSILNSP_5MajorE0ELSR_0ELNSP_7ScaleInE1ELSS_1EEEEEENS4_6LayoutISD_NS5_IJSC_NSA_ILi0EEESW_EEEEENS5_IJNS4_10UnderscoreESZ_SZ_EEEEENS4_13SM90_TMA_LOADENS4_14ComposedLayoutINS4_7SwizzleILi2ELi4ELi3EEENS4_18smem_ptr_flag_bitsILi16EEENSV_INS5_IJNSA_ILi8EEESI_EEENS5_IJSI_SC_EEEEEEEvNS4_8identityENS4_23SM90_TMA_LOAD_MULTICASTES1C_vS1D_EENS_8epilogue10collective6detail29Sm90TmaWarpSpecializedAdapterINS1H_15DefaultEpilogueISK_SL_SL_NS1G_6thread17LinearCombinationISK_Li1EffLNS1L_9ScaleType4KindE0ELNS_15FloatRoundStyleE2ESK_EENS1_15EpilogueDefaultEEEEEvvEEEEvNT_6ParamsE)
	.align		4
        /*000c*/ 	.word	index@(__assertfail)
	.align		4
        /*0010*/ 	.word	0x00000000
	.align		4
        /*0014*/ 	.word	0xfffffffe
	.align		4
        /*0018*/ 	.word	0x00000000
	.align		4
        /*001c*/ 	.word	0xfffffffd
	.align		4
        /*0020*/ 	.word	0x00000000
	.align		4
        /*0024*/ 	.word	0xfffffffc


//--------------------- .nv.constant4             --------------------------
	.section	.nv.constant4,"a",@progbits
	.align	8
	.align		8
.nv.constant4:
        /*0000*/ 	.dword	__assertfail
	.align		8
        /*0008*/ 	.dword	__unnamed_1
	.align		8
        /*0010*/ 	.dword	_ZN40_INTERNAL_573b36ed_4_k_cu_2ab245fd_121294cuda3std3__45__cpo5beginE
	.align		8
        /*0018*/ 	.dword	_ZN40_INTERNAL_573b36ed_4_k_cu_2ab245fd_121294cuda3std3__45__cpo3endE
	.align		8
        /*0020*/ 	.dword	_ZN40_INTERNAL_573b36ed_4_k_cu_2ab245fd_121294cuda3std3__45__cpo6cbeginE
	.align		8
        /*0028*/ 	.dword	_ZN40_INTERNAL_573b36ed_4_k_cu_2ab245fd_121294cuda3std3__45__cpo4cendE
	.align		8
        /*0030*/ 	.dword	_ZN40_INTERNAL_573b36ed_4_k_cu_2ab245fd_121294cuda3std3__442_GLOBAL__N__573b36ed_4_k_cu_2ab245fd_121296ignoreE
	.align		8
        /*0038*/ 	.dword	_ZN40_INTERNAL_573b36ed_4_k_cu_2ab245fd_121294cuda3std3__419piecewise_constructE
	.align		8
        /*0040*/ 	.dword	_ZN40_INTERNAL_573b36ed_4_k_cu_2ab245fd_121294cuda3std3__48in_placeE
	.align		8
        /*0048*/ 	.dword	_ZN40_INTERNAL_573b36ed_4_k_cu_2ab245fd_121294cuda3std6ranges3__45__cpo4swapE
	.align		8
        /*0050*/ 	.dword	_ZN40_INTERNAL_573b36ed_4_k_cu_2ab245fd_121294cuda3std6ranges3__45__cpo9iter_moveE
	.align		8
        /*0058*/ 	.dword	_ZN40_INTERNAL_573b36ed_4_k_cu_2ab245fd_121294cute7productE
	.align		8
        /*0060*/ 	.dword	_ZN40_INTERNAL_573b36ed_4_k_cu_2ab245fd_121294cute1_E
	.align		8
        /*0068*/ 	.dword	$str$22
	.align		8
        /*0070*/ 	.dword	$str$23


//--------------------- .text._ZN7cutlass13device_kernelINS_4gemm6kernel13GemmUniversalIN4cute5tupleIJiiiiEEENS1_10collective13CollectiveMmaINS1_34MainloopSm90TmaGmmaWarpSpecializedILi9ENS5_IJNS4_1CILi2EEENSA_ILi1EEESC_EEENS1_35KernelTmaWarpSpecializedCooperativeEEENS5_IJNSA_ILi256EEENSA_ILi128EEENSA_ILi32EEEEEENS_6half_tENS5_IJlSC_lEEESK_SL_NS4_8TiledMMAINS4_8MMA_AtomIJNS4_4SM904GMMA26MMA_64x128x16_F32F16F16_SSILNSP_5MajorE0ELSR_0ELNSP_7ScaleInE1ELSS_1EEEEEENS4_6LayoutISD_NS5_IJSC_NSA_ILi0EEESW_EEEEENS5_IJNS4_10UnderscoreESZ_SZ_EEEEENS4_13SM90_TMA_LOADENS4_14ComposedLayoutINS4_7SwizzleILi2ELi4ELi3EEENS4_18smem_ptr_flag_bitsILi16EEENSV_INS5_IJNSA_ILi8EEESI_EEENS5_IJSI_SC_EEEEEEEvNS4_8identityENS4_23SM90_TMA_LOAD_MULTICASTES1C_vS1D_EENS_8epilogue10collective6detail29Sm90TmaWarpSpecializedAdapterINS1H_15DefaultEpilogueISK_SL_SL_NS1G_6thread17LinearCombinationISK_Li1EffLNS1L_9ScaleType4KindE0ELNS_15FloatRoundStyleE2ESK_EENS1_15EpilogueDefaultEEEEEvvEEEEvNT_6ParamsE --------------------------
	.section	.text._ZN7cutlass13device_kernelINS_4gemm6kernel13GemmUniversalIN4cute5tupleIJiiiiEEENS1_10collective13CollectiveMmaINS1_34MainloopSm90TmaGmmaWarpSpecializedILi9ENS5_IJNS4_1CILi2EEENSA_ILi1EEESC_EEENS1_35KernelTmaWarpSpecializedCooperativeEEENS5_IJNSA_ILi256EEENSA_ILi128EEENSA_ILi32EEEEEENS_6half_tENS5_IJlSC_lEEESK_SL_NS4_8TiledMMAINS4_8MMA_AtomIJNS4_4SM904GMMA26MMA_64x128x16_F32F16F16_SSILNSP_5MajorE0ELSR_0ELNSP_7ScaleInE1ELSS_1EEEEEENS4_6LayoutISD_NS5_IJSC_NSA_ILi0EEESW_EEEEENS5_IJNS4_10UnderscoreESZ_SZ_EEEEENS4_13SM90_TMA_LOADENS4_14ComposedLayoutINS4_7SwizzleILi2ELi4ELi3EEENS4_18smem_ptr_flag_bitsILi16EEENSV_INS5_IJNSA_ILi8EEESI_EEENS5_IJSI_SC_EEEEEEEvNS4_8identityENS4_23SM90_TMA_LOAD_MULTICASTES1C_vS1D_EENS_8epilogue10collective6detail29Sm90TmaWarpSpecializedAdapterINS1H_15DefaultEpilogueISK_SL_SL_NS1G_6thread17LinearCombinationISK_Li1EffLNS1L_9ScaleType4KindE0ELNS_15FloatRoundStyleE2ESK_EENS1_15EpilogueDefaultEEEEEvvEEEEvNT_6ParamsE,"ax",@progbits
	.align	128
.text._ZN7cutlass13device_kernelINS_4gemm6kernel13GemmUniversalIN4cute5tupleIJiiiiEEENS1_10collective13CollectiveMmaINS1_34MainloopSm90TmaGmmaWarpSpecializedILi9ENS5_IJNS4_1CILi2EEENSA_ILi1EEESC_EEENS1_35KernelTmaWarpSpecializedCooperativeEEENS5_IJNSA_ILi256EEENSA_ILi128EEENSA_ILi32EEEEEENS_6half_tENS5_IJlSC_lEEESK_SL_NS4_8TiledMMAINS4_8MMA_AtomIJNS4_4SM904GMMA26MMA_64x128x16_F32F16F16_SSILNSP_5MajorE0ELSR_0ELNSP_7ScaleInE1ELSS_1EEEEEENS4_6LayoutISD_NS5_IJSC_NSA_ILi0EEESW_EEEEENS5_IJNS4_10UnderscoreESZ_SZ_EEEEENS4_13SM90_TMA_LOADENS4_14ComposedLayoutINS4_7SwizzleILi2ELi4ELi3EEENS4_18smem_ptr_flag_bitsILi16EEENSV_INS5_IJNSA_ILi8EEESI_EEENS5_IJSI_SC_EEEEEEEvNS4_8identityENS4_23SM90_TMA_LOAD_MULTICASTES1C_vS1D_EENS_8epilogue10collective6detail29Sm90TmaWarpSpecializedAdapterINS1H_15DefaultEpilogueISK_SL_SL_NS1G_6thread17LinearCombinationISK_Li1EffLNS1L_9ScaleType4KindE0ELNS_15FloatRoundStyleE2ESK_EENS1_15EpilogueDefaultEEEEEvvEEEEvNT_6ParamsE:
        .type           _ZN7cutlass13device_kernelINS_4gemm6kernel13GemmUniversalIN4cute5tupleIJiiiiEEENS1_10collective13CollectiveMmaINS1_34MainloopSm90TmaGmmaWarpSpecializedILi9ENS5_IJNS4_1CILi2EEENSA_ILi1EEESC_EEENS1_35KernelTmaWarpSpecializedCooperativeEEENS5_IJNSA_ILi256EEENSA_ILi128EEENSA_ILi32EEEEEENS_6half_tENS5_IJlSC_lEEESK_SL_NS4_8TiledMMAINS4_8MMA_AtomIJNS4_4SM904GMMA26MMA_64x128x16_F32F16F16_SSILNSP_5MajorE0ELSR_0ELNSP_7ScaleInE1ELSS_1EEEEEENS4_6LayoutISD_NS5_IJSC_NSA_ILi0EEESW_EEEEENS5_IJNS4_10UnderscoreESZ_SZ_EEEEENS4_13SM90_TMA_LOADENS4_14ComposedLayoutINS4_7SwizzleILi2ELi4ELi3EEENS4_18smem_ptr_flag_bitsILi16EEENSV_INS5_IJNSA_ILi8EEESI_EEENS5_IJSI_SC_EEEEEEEvNS4_8identityENS4_23SM90_TMA_LOAD_MULTICASTES1C_vS1D_EENS_8epilogue10collective6detail29Sm90TmaWarpSpecializedAdapterINS1H_15DefaultEpilogueISK_SL_SL_NS1G_6thread17LinearCombinationISK_Li1EffLNS1L_9ScaleType4KindE0ELNS_15FloatRoundStyleE2ESK_EENS1_15EpilogueDefaultEEEEEvvEEEEvNT_6ParamsE,@function
        .size           _ZN7cutlass13device_kernelINS_4gemm6kernel13GemmUniversalIN4cute5tupleIJiiiiEEENS1_10collective13CollectiveMmaINS1_34MainloopSm90TmaGmmaWarpSpecializedILi9ENS5_IJNS4_1CILi2EEENSA_ILi1EEESC_EEENS1_35KernelTmaWarpSpecializedCooperativeEEENS5_IJNSA_ILi256EEENSA_ILi128EEENSA_ILi32EEEEEENS_6half_tENS5_IJlSC_lEEESK_SL_NS4_8TiledMMAINS4_8MMA_AtomIJNS4_4SM904GMMA26MMA_64x128x16_F32F16F16_SSILNSP_5MajorE0ELSR_0ELNSP_7ScaleInE1ELSS_1EEEEEENS4_6LayoutISD_NS5_IJSC_NSA_ILi0EEESW_EEEEENS5_IJNS4_10UnderscoreESZ_SZ_EEEEENS4_13SM90_TMA_LOADENS4_14ComposedLayoutINS4_7SwizzleILi2ELi4ELi3EEENS4_18smem_ptr_flag_bitsILi16EEENSV_INS5_IJNSA_ILi8EEESI_EEENS5_IJSI_SC_EEEEEEEvNS4_8identityENS4_23SM90_TMA_LOAD_MULTICASTES1C_vS1D_EENS_8epilogue10collective6detail29Sm90TmaWarpSpecializedAdapterINS1H_15DefaultEpilogueISK_SL_SL_NS1G_6thread17LinearCombinationISK_Li1EffLNS1L_9ScaleType4KindE0ELNS_15FloatRoundStyleE2ESK_EENS1_15EpilogueDefaultEEEEEvvEEEEvNT_6ParamsE,(.L_x_336 - _ZN7cutlass13device_kernelINS_4gemm6kernel13GemmUniversalIN4cute5tupleIJiiiiEEENS1_10collective13CollectiveMmaINS1_34MainloopSm90TmaGmmaWarpSpecializedILi9ENS5_IJNS4_1CILi2EEENSA_ILi1EEESC_EEENS1_35KernelTmaWarpSpecializedCooperativeEEENS5_IJNSA_ILi256EEENSA_ILi128EEENSA_ILi32EEEEEENS_6half_tENS5_IJlSC_lEEESK_SL_NS4_8TiledMMAINS4_8MMA_AtomIJNS4_4SM904GMMA26MMA_64x128x16_F32F16F16_SSILNSP_5MajorE0ELSR_0ELNSP_7ScaleInE1ELSS_1EEEEEENS4_6LayoutISD_NS5_IJSC_NSA_ILi0EEESW_EEEEENS5_IJNS4_10UnderscoreESZ_SZ_EEEEENS4_13SM90_TMA_LOADENS4_14ComposedLayoutINS4_7SwizzleILi2ELi4ELi3EEENS4_18smem_ptr_flag_bitsILi16EEENSV_INS5_IJNSA_ILi8EEESI_EEENS5_IJSI_SC_EEEEEEEvNS4_8identityENS4_23SM90_TMA_LOAD_MULTICASTES1C_vS1D_EENS_8epilogue10collective6detail29Sm90TmaWarpSpecializedAdapterINS1H_15DefaultEpilogueISK_SL_SL_NS1G_6thread17LinearCombinationISK_Li1EffLNS1L_9ScaleType4KindE0ELNS_15FloatRoundStyleE2ESK_EENS1_15EpilogueDefaultEEEEEvvEEEEvNT_6ParamsE)
        .other          _ZN7cutlass13device_kernelINS_4gemm6kernel13GemmUniversalIN4cute5tupleIJiiiiEEENS1_10collective13CollectiveMmaINS1_34MainloopSm90TmaGmmaWarpSpecializedILi9ENS5_IJNS4_1CILi2EEENSA_ILi1EEESC_EEENS1_35KernelTmaWarpSpecializedCooperativeEEENS5_IJNSA_ILi256EEENSA_ILi128EEENSA_ILi32EEEEEENS_6half_tENS5_IJlSC_lEEESK_SL_NS4_8TiledMMAINS4_8MMA_AtomIJNS4_4SM904GMMA26MMA_64x128x16_F32F16F16_SSILNSP_5MajorE0ELSR_0ELNSP_7ScaleInE1ELSS_1EEEEEENS4_6LayoutISD_NS5_IJSC_NSA_ILi0EEESW_EEEEENS5_IJNS4_10UnderscoreESZ_SZ_EEEEENS4_13SM90_TMA_LOADENS4_14ComposedLayoutINS4_7SwizzleILi2ELi4ELi3EEENS4_18smem_ptr_flag_bitsILi16EEENSV_INS5_IJNSA_ILi8EEESI_EEENS5_IJSI_SC_EEEEEEEvNS4_8identityENS4_23SM90_TMA_LOAD_MULTICASTES1C_vS1D_EENS_8epilogue10collective6detail29Sm90TmaWarpSpecializedAdapterINS1H_15DefaultEpilogueISK_SL_SL_NS1G_6thread17LinearCombinationISK_Li1EffLNS1L_9ScaleType4KindE0ELNS_15FloatRoundStyleE2ESK_EENS1_15EpilogueDefaultEEEEEvvEEEEvNT_6ParamsE,@"STO_CUDA_ENTRY STV_DEFAULT"
_ZN7cutlass13device_kernelINS_4gemm6kernel13GemmUniversalIN4cute5tupleIJiiiiEEENS1_10collective13CollectiveMmaINS1_34MainloopSm90TmaGmmaWarpSpecializedILi9ENS5_IJNS4_1CILi2EEENSA_ILi1EEESC_EEENS1_35KernelTmaWarpSpecializedCooperativeEEENS5_IJNSA_ILi256EEENSA_ILi128EEENSA_ILi32EEEEEENS_6half_tENS5_IJlSC_lEEESK_SL_NS4_8TiledMMAINS4_8MMA_AtomIJNS4_4SM904GMMA26MMA_64x128x16_F32F16F16_SSILNSP_5MajorE0ELSR_0ELNSP_7ScaleInE1ELSS_1EEEEEENS4_6LayoutISD_NS5_IJSC_NSA_ILi0EEESW_EEEEENS5_IJNS4_10UnderscoreESZ_SZ_EEEEENS4_13SM90_TMA_LOADENS4_14ComposedLayoutINS4_7SwizzleILi2ELi4ELi3EEENS4_18smem_ptr_flag_bitsILi16EEENSV_INS5_IJNSA_ILi8EEESI_EEENS5_IJSI_SC_EEEEEEEvNS4_8identityENS4_23SM90_TMA_LOAD_MULTICASTES1C_vS1D_EENS_8epilogue10collective6detail29Sm90TmaWarpSpecializedAdapterINS1H_15DefaultEpilogueISK_SL_SL_NS1G_6thread17LinearCombinationISK_Li1EffLNS1L_9ScaleType4KindE0ELNS_15FloatRoundStyleE2ESK_EENS1_15EpilogueDefaultEEEEEvvEEEEvNT_6ParamsE:
[----:B------:R-:W0:Y:S01]  /*0000*/  LDC R1, c[0x0][0x28] ;  /* 0x00000a00ff017b82 */ /* 0x000e220000000800 */
[----:B------:R-:W1:Y:S01]  /*0010*/  S2R R18, SR_TID.X ;  /* 0x0000000000127919 */ /* 0x000e620000002100 */
[----:B------:R-:W-:Y:S01]  /*0020*/  ELECT P0, URZ, PT ;  /* 0x00000000003f782f */ /* 0x000fe20003800000 */
[----:B------:R-:W-:Y:S01]  /*0030*/  BSSY B0, `(.L_x_0) ;  /* 0x000000f000007945 */ /* 0x000fe20003800000 */
[--C-:B-1----:R-:W-:Y:S02]  /*0040*/  SHF.R.U32.HI R0, RZ, 0x5, R18.reuse ;  /* 0x00000005ff007819 */ /* 0x102fe40000011612 */
[----:B------:R-:W-:-:S03]  /*0050*/  SHF.R.U32.HI R3, RZ, 0x7, R18 ;  /* 0x00000007ff037819 */ /* 0x000fc60000011612 */
[----:B------:R-:W1:Y:S04]  /*0060*/  SHFL.IDX PT, R2, R0, RZ, 0x1f ;  /* 0x00001fff00027589 */ /* 0x000e6800000e0000 */
[----:B------:R2:W3:Y:S01]  /*0070*/  SHFL.IDX PT, R5, R3, RZ, 0x1f ;  /* 0x00001fff03057589 */ /* 0x0004e200000e0000 */
[----:B-1----:R-:W-:-:S13]  /*0080*/  ISETP.NE.OR P0, PT, R2, RZ, !P0 ;  /* 0x000000ff0200720c */ /* 0x002fda0004705670 */
[----:B0-23--:R-:W-:Y:S05]  /*0090*/  @P0 BRA `(.L_x_1) ;  /* 0x0000000000200947 */ /* 0x00dfea0003800000 */
[----:B------:R-:W-:Y:S02]  /*00a0*/  ULDC.64 UR4, c[0x0][0x198] ;  /* 0x0000660000047ab9 */ /* 0x000fe40000000a00 */
[----:B------:R-:W-:Y:S02]  /*00b0*/  UIADD3 UR6, UP0, UR4, 0xf0, URZ ;  /* 0x000000f004067890 */ /* 0x000fe4000ff1e03f */
[----:B------:R-:W-:Y:S02]  /*00c0*/  UIADD3 UR4, UP1, UR4, 0x1f0, URZ ;  /* 0x000001f004047890 */ /* 0x000fe4000ff3e03f */
[----:B------:R-:W-:Y:S02]  /*00d0*/  UIADD3.X UR7, URZ, UR5, URZ, UP0, !UPT ;  /* 0x000000053f077290 */ /* 0x000fe400087fe43f */
[----:B------:R-:W-:-:S07]  /*00e0*/  UIADD3.X UR5, URZ, UR5, URZ, UP1, !UPT ;  /* 0x000000053f057290 */ /* 0x000fce0008ffe43f */
[----:B------:R0:W-:Y:S02]  /*00f0*/  UTMACCTL.PF [UR6] ;  /* 0x00000000060079b9 */ /* 0x0001e40008040000 */
[----:B------:R0:W-:Y:S02]  /*0100*/  UTMACCTL.PF [UR4] ;  /* 0x00000000040079b9 */ /* 0x0001e40008040000 */
[----:B0-----:R-:W-:Y:S01]  /*0110*/  NOP ;  /* 0x0000000000007918 */ /* 0x001fe20000000000 */
.L_x_1:
[----:B------:R-:W-:Y:S05]  /*0120*/  BSYNC B0 ;  /* 0x0000000000007941 */ /* 0x000fea0003800000 */
.L_x_0:
[----:B------:R-:W0:Y:S02]  /*0130*/  SHFL.IDX PT, R3, R0, RZ, 0x1f ;  /* 0x00001fff00037589 */ /* 0x000e2400000e0000 */
[----:B0-----:R-:W-:-:S13]  /*0140*/  ISETP.NE.AND P0, PT, R3, RZ, PT ;  /* 0x000000ff0300720c */ /* 0x001fda0003f05270 */
[----:B------:R-:W-:Y:S05]  /*0150*/  @P0 BRA `(.L_x_2) ;  /* 0x00000000008c0947 */ /* 0x000fea0003800000 */
[----:B------:R-:W-:Y:S01]  /*0160*/  ELECT P0, URZ, PT ;  /* 0x00000000003f782f */ /* 0x000fe20003800000 */
[----:B------:R-:W-:-:S12]  /*0170*/  BSSY B0, `(.L_x_2) ;  /* 0x0000021000007945 */ /* 0x000fd80003800000 */
[----:B------:R-:W-:Y:S05]  /*0180*/  @!P0 BRA `(.L_x_3) ;  /* 0x00000000007c8947 */ /* 0x000fea0003800000 */
[----:B------:R-:W0:Y:S01]  /*0190*/  S2UR UR8, SR_CgaCtaId ;  /* 0x00000000000879c3 */ /* 0x000e220000008800 */
[----:B------:R-:W-:Y:S01]  /*01a0*/  UMOV UR4, 0x400 ;  /* 0x0000040000047882 */ /* 0x000fe20000000000 */
[----:B------:R-:W-:Y:S01]  /*01b0*/  UMOV UR5, 0x1 ;  /* 0x0000000100057882 */ /* 0x000fe20000000000 */
[----:B------:R-:W-:Y:S02]  /*01c0*/  UMOV UR6, 0x4 ;  /* 0x0000000400067882 */ /* 0x000fe40000000000 */
[----:B------:R-:W-:-:S04]  /*01d0*/  UIADD3 UR6, -UR6, 0x100000, URZ ;  /* 0x0010000006067890 */ /* 0x000fc8000fffe13f */
[----:B------:R-:W-:Y:S02]  /*01e0*/  USHF.L.U32 UR7, UR6, 0xb, URZ ;  /* 0x0000000b06077899 */ /* 0x000fe4000800063f */
[----:B------:R-:W-:Y:S02]  /*01f0*/  USHF.L.U32 UR6, UR6, 0x1, URZ ;  /* 0x0000000106067899 */ /* 0x000fe4000800063f */
[----:B0-----:R-:W-:Y:S02]  /*0200*/  ULEA UR8, UR8, UR4, 0x18 ;  /* 0x0000000408087291 */ /* 0x001fe4000f8ec03f */
[----:B------:R-:W-:-:S04]  /*0210*/  UIADD3 UR4, -UR5, 0x100000, URZ ;  /* 0x0010000005047890 */ /* 0x000fc8000fffe13f */
[----:B------:R-:W-:Y:S02]  /*0220*/  USHF.L.U32 UR5, UR4, 0xb, URZ ;  /* 0x0000000b04057899 */ /* 0x000fe4000800063f */
[----:B------:R-:W-:Y:S01]  /*0230*/  USHF.L.U32 UR4, UR4, 0x1, URZ ;  /* 0x0000000104047899 */ /* 0x000fe2000800063f */
[----:B------:R-:W0:Y:S11]  /*0240*/  FENCE.VIEW.ASYNC.S ;  /* 0x00000000000073c6 */ /* 0x000e360000000000 */
[----:B0-----:R0:W1:Y:S01]  /*0250*/  SYNCS.EXCH.64 URZ, [UR8], UR4 ;  /* 0x00000004083f75b2 */ /* 0x0010620008000100 */
[----:B------:R0:W2:Y:S01]  /*0260*/  SYNCS.EXCH.64 URZ, [UR8+0x48], UR6 ;  /* 0x00004806083f75b2 */ /* 0x0000a20008000100 */
[----:B------:R0:W3:Y:S01]  /*0270*/  SYNCS.EXCH.64 URZ, [UR8+0x8], UR4 ;  /* 0x00000804083f75b2 */ /* 0x0000e20008000100 */
[----:B------:R0:W4:Y:S01]  /*0280*/  SYNCS.EXCH.64 URZ, [UR8+0x50], UR6 ;  /* 0x00005006083f75b2 */ /* 0x0001220008000100 */
[----:B------:R0:W0:Y:S01]  /*0290*/  SYNCS.EXCH.64 URZ, [UR8+0x10], UR4 ;  /* 0x00001004083f75b2 */ /* 0x0000220008000100 */
        /* <DEDUP_REMOVED lines=13> */
[----:B------:R-:W-:Y:S01]  /*0370*/  NOP ;  /* 0x0000000000007918 */ /* 0x000fe20000000000 */
.L_x_3:
[----:B0-----:R-:W-:Y:S05]  /*0380*/  BSYNC B0 ;  /* 0x0000000000007941 */ /* 0x001fea0003800000 */
.L_x_2:
[----:B------:R-:W-:Y:S01]  /*0390*/  SHF.R.S32.HI R7, RZ, 0x1f, R18 ;  /* 0x0000001fff077819 */ /* 0x000fe20000011412 */
[----:B------:R-:W0:Y:S01]  /*03a0*/  SHFL.IDX PT, R0, R0, RZ, 0x1f ;  /* 0x00001fff00007589 */ /* 0x000e2200000e0000 */
[----:B------:R-:W5:Y:S01]  /*03b0*/  S2UR UR8, SR_CTAID.X ;  /* 0x00000000000879c3 */ /* 0x000f620000002500 */
[----:B------:R-:W-:Y:S02]  /*03c0*/  ELECT P0, URZ, PT ;  /* 0x00000000003f782f */ /* 0x000fe40003800000 */
[----:B------:R-:W-:Y:S01]  /*03d0*/  LEA.HI R7, R7, R18, RZ, 0x7 ;  /* 0x0000001207077211 */ /* 0x000fe200078f38ff */
[----:B------:R-:W1:Y:S01]  /*03e0*/  S2R R4, SR_CTAID.Y ;  /* 0x0000000000047919 */ /* 0x000e620000002600 */
[----:B------:R-:W-:Y:S01]  /*03f0*/  SHF.R.S32.HI R8, RZ, 0x1f, R3 ;  /* 0x0000001fff087819 */ /* 0x000fe20000011403 */
[----:B------:R-:W-:Y:S01]  /*0400*/  ULDC UR4, c[0x0][0x150] ;  /* 0x0000540000047ab9 */ /* 0x000fe20000000800 */
[----:B------:R-:W-:Y:S01]  /*0410*/  LOP3.LUT R7, R7, 0xffffff80, RZ, 0xc0, !PT ;  /* 0xffffff8007077812 */ /* 0x000fe200078ec0ff */
[----:B------:R-:W-:Y:S01]  /*0420*/  NOP ;  /* 0x0000000000007918 */ /* 0x000fe20000000000 */
[----:B------:R-:W-:Y:S01]  /*0430*/  LEA.HI R8, R8, R3, RZ, 0x2 ;  /* 0x0000000308087211 */ /* 0x000fe200078f10ff */
[----:B------:R-:W2:Y:S01]  /*0440*/  LDC R10, c[0x0][0x144] ;  /* 0x00005100ff0a7b82 */ /* 0x000ea20000000800 */
[----:B------:R-:W-:Y:S01]  /*0450*/  NOP ;  /* 0x0000000000007918 */ /* 0x000fe20000000000 */
[----:B------:R-:W-:Y:S01]  /*0460*/  IMAD.IADD R6, R18, 0x1, -R7 ;  /* 0x0000000112067824 */ /* 0x000fe200078e0a07 */
[----:B------:R-:W-:Y:S01]  /*0470*/  LOP3.LUT R8, R8, 0x3ffffffc, RZ, 0xc0, !PT ;  /* 0x3ffffffc08087812 */ /* 0x000fe200078ec0ff */
[----:B------:R-:W-:Y:S01]  /*0480*/  IMAD.MOV.U32 R22, RZ, RZ, 0x1 ;  /* 0x00000001ff167424 */ /* 0x000fe200078e00ff */
[----:B------:R-:W-:-:S02]  /*0490*/  ISETP.NE.AND P3, PT, R5, RZ, PT ;  /* 0x000000ff0500720c */ /* 0x000fc40003f65270 */
[----:B------:R-:W-:Y:S01]  /*04a0*/  SHF.R.S32.HI R7, RZ, 0x1f, R6 ;  /* 0x0000001fff077819 */ /* 0x000fe20000011406 */
[----:B------:R-:W-:Y:S01]  /*04b0*/  IMAD.IADD R8, R3, 0x1, -R8 ;  /* 0x0000000103087824 */ /* 0x000fe200078e0a08 */
[----:B------:R-:W3:Y:S02]  /*04c0*/  LDC R13, c[0x0][0x140] ;  /* 0x00005000ff0d7b82 */ /* 0x000ee40000000800 */
[----:B------:R-:W-:Y:S02]  /*04d0*/  LEA.HI R7, R7, R6, RZ, 0x3 ;  /* 0x0000000607077211 */ /* 0x000fe400078f18ff */
[----:B0-----:R-:W-:Y:S02]  /*04e0*/  ISETP.NE.OR P0, PT, R0, RZ, !P0 ;  /* 0x000000ff0000720c */ /* 0x001fe40004705670 */
[--C-:B------:R-:W-:Y:S02]  /*04f0*/  SHF.R.S32.HI R0, RZ, 0x3, R7.reuse ;  /* 0x00000003ff007819 */ /* 0x100fe40000011407 */
[----:B------:R-:W-:-:S02]  /*0500*/  SHF.R.S32.HI R7, RZ, 0x1f, R7 ;  /* 0x0000001fff077819 */ /* 0x000fc40000011407 */
[----:B-----5:R-:W-:Y:S02]  /*0510*/  I2FP.F32.U32 R9, UR8 ;  /* 0x0000000800097c45 */ /* 0x020fe40008201000 */
[----:B------:R-:W-:-:S03]  /*0520*/  LEA.HI R7, R7, R0, RZ, 0x2 ;  /* 0x0000000007077211 */ /* 0x000fc600078f10ff */
[----:B------:R-:W-:Y:S01]  /*0530*/  FMUL R9, R9, UR4 ;  /* 0x0000000409097c20 */ /* 0x000fe20008400000 */
[----:B------:R-:W-:Y:S01]  /*0540*/  LOP3.LUT R7, R7, 0xfffffffc, RZ, 0xc0, !PT ;  /* 0xfffffffc07077812 */ /* 0x000fe200078ec0ff */
[----:B------:R-:W-:Y:S01]  /*0550*/  VOTEU.ALL UP0, P0 ;  /* 0x00000000003f7886 */ /* 0x000fe20000000000 */
[----:B-1----:R-:W-:Y:S01]  /*0560*/  I2FP.F32.U32 R3, R4 ;  /* 0x0000000400037245 */ /* 0x002fe20000201000 */
[----:B------:R-:W-:Y:S01]  /*0570*/  ULDC UR4, c[0x0][0x154] ;  /* 0x0000550000047ab9 */ /* 0x000fe20000000800 */
[----:B------:R-:W-:Y:S01]  /*0580*/  VOTEU.ALL UP1, P0 ;  /* 0x00000000003f7886 */ /* 0x000fe20000020000 */
[----:B------:R-:W0:Y:S01]  /*0590*/  F2I.U32.TRUNC.NTZ R9, R9 ;  /* 0x0000000900097305 */ /* 0x000e22000020f000 */
[----:B------:R-:W-:Y:S01]  /*05a0*/  IMAD.IADD R7, R0, 0x1, -R7 ;  /* 0x0000000100077824 */ /* 0x000fe200078e0a07 */
[----:B------:R-:W1:Y:S01]  /*05b0*/  @!UP0 S2UR UR7, SR_CgaCtaId ;  /* 0x00000000000789c3 */ /* 0x000e620000008800 */
[----:B------:R-:W-:Y:S01]  /*05c0*/  FMUL R12, R3, UR4 ;  /* 0x00000004030c7c20 */ /* 0x000fe20008400000 */
[----:B------:R-:W-:Y:S01]  /*05d0*/  UMOV UR4, 0x20 ;  /* 0x0000002000047882 */ /* 0x000fe20000000000 */
[----:B------:R-:W-:Y:S01]  /*05e0*/  IMAD R8, R8, 0x4, R7 ;  /* 0x0000000408087824 */ /* 0x000fe200078e0207 */
[----:B------:R-:W-:Y:S01]  /*05f0*/  @!UP0 UMOV UR6, 0x400 ;  /* 0x0000040000068882 */ /* 0x000fe20000000000 */
[----:B------:R-:W-:-:S04]  /*0600*/  @!UP0 UIADD3 UR4, -UR4, 0x100000, URZ ;  /* 0x0010000004048890 */ /* 0x000fc8000fffe13f */
[----:B------:R-:W-:Y:S02]  /*0610*/  @!UP0 USHF.L.U32 UR5, UR4, 0xb, URZ ;  /* 0x0000000b04058899 */ /* 0x000fe4000800063f */
[----:B------:R-:W-:Y:S01]  /*0620*/  @!UP0 USHF.L.U32 UR4, UR4, 0x1, URZ ;  /* 0x0000000104048899 */ /* 0x000fe2000800063f */
[----:B---3--:R-:W-:Y:S01]  /*0630*/  ISETP.EQ.U32.AND P2, PT, R13, 0x1, PT ;  /* 0x000000010d00780c */ /* 0x008fe20003f42070 */
[----:B------:R-:W3:Y:S01]  /*0640*/  F2I.U32.TRUNC.NTZ R12, R12 ;  /* 0x0000000c000c7305 */ /* 0x000ee2000020f000 */
[----:B------:R-:W-:Y:S01]  /*0650*/  LEA.HI R0, R8, R8, RZ, 0x1 ;  /* 0x0000000808007211 */ /* 0x000fe200078f08ff */
[----:B------:R-:W5:Y:S03]  /*0660*/  LDC R7, c[0x0][0x148] ;  /* 0x00005200ff077b82 */ /* 0x000f660000000800 */
[----:B------:R-:W-:Y:S01]  /*0670*/  LOP3.LUT R11, R0, 0xfffffffe, RZ, 0xc0, !PT ;  /* 0xfffffffe000b7812 */ /* 0x000fe200078ec0ff */
[----:B0-----:R-:W-:Y:S01]  /*0680*/  IMAD.MOV R15, RZ, RZ, -R9 ;  /* 0x000000ffff0f7224 */ /* 0x001fe200078e0a09 */
[----:B------:R-:W-:-:S03]  /*0690*/  SHF.R.S32.HI R9, RZ, 0x1f, R2 ;  /* 0x0000001fff097819 */ /* 0x000fc60000011402 */
[----:B--2---:R-:W-:Y:S01]  /*06a0*/  IMAD R3, R10, R15, UR8 ;  /* 0x000000080a037e24 */ /* 0x004fe2000f8e020f */
[----:B------:R-:W-:Y:S01]  /*06b0*/  LEA.HI R9, R9, R2, RZ, 0x2 ;  /* 0x0000000209097211 */ /* 0x000fe200078f10ff */
[C---:B------:R-:W-:Y:S02]  /*06c0*/  IMAD.IADD R0, R8.reuse, 0x1, -R11 ;  /* 0x0000000108007824 */ /* 0x040fe400078e0a0b */
[----:B------:R-:W-:Y:S01]  /*06d0*/  IMAD.SHL.U32 R11, R8, 0x4, RZ ;  /* 0x00000004080b7824 */ /* 0x000fe200078e00ff */
[----:B------:R-:W-:Y:S01]  /*06e0*/  LOP3.LUT R9, R9, 0xfffffffc, RZ, 0xc0, !PT ;  /* 0xfffffffc09097812 */ /* 0x000fe200078ec0ff */
[----:B---3--:R-:W-:Y:S01]  /*06f0*/  IMAD.MOV R24, RZ, RZ, -R12 ;  /* 0x000000ffff187224 */ /* 0x008fe200078e0a0c */
[----:B------:R-:W-:Y:S01]  /*0700*/  ISETP.NE.AND P4, PT, R0, R3, PT ;  /* 0x000000030000720c */ /* 0x000fe20003f85270 */
[----:B-1----:R-:W-:Y:S01]  /*0710*/  @!UP0 ULEA UR6, UR7, UR6, 0x18 ;  /* 0x0000000607068291 */ /* 0x002fe2000f8ec03f */
[----:B------:R-:W-:Y:S01]  /*0720*/  LOP3.LUT R152, R8, 0xc, R11, 0x78, !PT ;  /* 0x0000000c08987812 */ /* 0x000fe200078e780b */
[----:B------:R-:W-:Y:S01]  /*0730*/  IMAD.IADD R0, R2, 0x1, -R9 ;  /* 0x0000000102007824 */ /* 0x000fe200078e0a09 */
[----:B------:R-:W-:Y:S01]  /*0740*/  VOTEU.ALL UP0, P0 ;  /* 0x00000000003f7886 */ /* 0x000fe20000000000 */
[----:B------:R-:W-:-:S02]  /*0750*/  LOP3.LUT P0, RZ, R6, 0x7, RZ, 0xc0, !PT ;  /* 0x0000000706ff7812 */ /* 0x000fc4000780c0ff */
[----:B------:R-:W-:Y:S02]  /*0760*/  IADD3 R6, R5, -0x1, RZ ;  /* 0xffffffff05067810 */ /* 0x000fe40007ffe0ff */
[----:B------:R-:W-:Y:S01]  /*0770*/  ISETP.NE.AND P1, PT, R0, 0x3, PT ;  /* 0x000000030000780c */ /* 0x000fe20003f25270 */
[----:B-----5:R-:W-:Y:S01]  /*0780*/  IMAD R9, R7, R24, R4 ;  /* 0x0000001807097224 */ /* 0x020fe200078e0204 */
[C---:B------:R-:W-:Y:S02]  /*0790*/  ISETP.LT.U32.AND P0, PT, R152.reuse, 0x2, !P0 ;  /* 0x000000029800780c */ /* 0x040fe40004701070 */
[----:B------:R-:W-:Y:S01]  /*07a0*/  @P4 LEA.HI R2, R152, R152, RZ, 0x1 ;  /* 0x0000009898024211 */ /* 0x000fe200078f08ff */
[----:B------:R-:W0:Y:S02]  /*07b0*/  FENCE.VIEW.ASYNC.S ;  /* 0x00000000000073c6 */ /* 0x000e240000000000 */
[----:B0-----:R0:W1:Y:S01]  /*07c0*/  @!UP0 SYNCS.EXCH.64 URZ, [UR6+0xa0], UR4 ;  /* 0x0000a004063f85b2 */ /* 0x0010620008000100 */
[----:B------:R-:W-:-:S02]  /*07d0*/  ISETP.EQ.OR P1, PT, R0, RZ, !P1 ;  /* 0x000000ff0000720c */ /* 0x000fc40004f22670 */
[----:B------:R-:W-:Y:S02]  /*07e0*/  @P4 SHF.R.S32.HI R2, RZ, 0x1, R2 ;  /* 0x00000001ff024819 */ /* 0x000fe40000011402 */
[----:B------:R-:W-:Y:S02]  /*07f0*/  ISETP.EQ.AND P1, PT, R5, RZ, P1 ;  /* 0x000000ff0500720c */ /* 0x000fe40000f22270 */
[----:B------:R-:W-:Y:S02]  /*0800*/  @P4 ISETP.NE.AND P5, PT, R2, R9, PT ;  /* 0x000000090200420c */ /* 0x000fe40003fa5270 */
[----:B------:R-:W-:Y:S02]  /*0810*/  ISETP.GE.U32.AND P6, PT, R6, 0x2, PT ;  /* 0x000000020600780c */ /* 0x000fe40003fc6070 */
[----:B------:R-:W-:Y:S02]  /*0820*/  SEL R9, RZ, 0x1, !P0 ;  /* 0x00000001ff097807 */ /* 0x000fe40004000000 */
[----:B------:R-:W-:-:S02]  /*0830*/  @P4 SEL R22, RZ, 0x1, P5 ;  /* 0x00000001ff164807 */ /* 0x000fc40002800000 */
[----:B------:R-:W-:Y:S01]  /*0840*/  SEL R19, RZ, 0x1, !P1 ;  /* 0x00000001ff137807 */ /* 0x000fe20004800000 */
[----:B------:R0:W2:Y:S01]  /*0850*/  @!UP1 SYNCS.EXCH.64 URZ, [UR6+0xa8], UR4 ;  /* 0x0000a804063f95b2 */ /* 0x0000a20008000100 */
[----:B------:R-:W-:Y:S01]  /*0860*/  LOP3.LUT R22, R22, R9, RZ, 0xc0, !PT ;  /* 0x0000000916167212 */ /* 0x000fe200078ec0ff */
[----:B------:R-:W-:Y:S01]  /*0870*/  NOP ;  /* 0x0000000000007918 */ /* 0x000fe20000000000 */
[----:B------:R-:W-:Y:S01]  /*0880*/  SEL R19, R19, 0x2, P6 ;  /* 0x0000000213137807 */ /* 0x000fe20003000000 */
[----:B------:R-:W-:Y:S06]  /*0890*/  @!P2 BRA `(.L_x_4) ;  /* 0x000000000008a947 */ /* 0x000fec0003800000 */
[----:B-12-4-:R-:W-:Y:S01]  /*08a0*/  UCGABAR_ARV ;  /* 0x00000000000079c7 */ /* 0x016fe20008000000 */
[----:B------:R-:W-:Y:S05]  /*08b0*/  BRA `(.L_x_5) ;  /* 0x0000000000047947 */ /* 0x000fea0003800000 */
.L_x_4:
[----:B-12-4-:R-:W-:Y:S01]  /*08c0*/  NOP ;  /* 0x0000000000007918 */ /* 0x016fe20000000000 */
.L_x_5:
[----:B------:R-:W1:Y:S01]  /*08d0*/  LDC R2, c[0x0][0x65c] ;  /* 0x00019700ff027b82 */ /* 0x000e620000000800 */
[----:B------:R-:W-:Y:S02]  /*08e0*/  IMAD.U32 R8, RZ, RZ, UR8 ;  /* 0x00000008ff087e24 */ /* 0x000fe4000f8e00ff */
[----:B------:R-:W-:Y:S01]  /*08f0*/  IMAD.MOV.U32 R9, RZ, RZ, RZ ;  /* 0x000000ffff097224 */ /* 0x000fe200078e00ff */
[----:B-1----:R-:W-:-:S04]  /*0900*/  ISETP.NE.AND P1, PT, R2, 0x1, PT ;  /* 0x000000010200780c */ /* 0x002fc80003f25270 */
[----:B------:R-:W-:-:S09]  /*0910*/  P2R R5, PR, RZ, 0x2 ;  /* 0x00000002ff057803 */ /* 0x000fd20000000000 */
[----:B------:R-:W1:Y:S01]  /*0920*/  @P1 LDC R17, c[0x0][0x10] ;  /* 0x00000400ff111b82 */ /* 0x000e620000000800 */
[----:B------:R-:W-:Y:S02]  /*0930*/  @P1 IMAD.MOV.U32 R5, RZ, RZ, RZ ;  /* 0x000000ffff051224 */ /* 0x000fe400078e00ff */
[----:B------:R-:W-:-:S05]  /*0940*/  @P1 IMAD.MOV.U32 R13, RZ, RZ, RZ ;  /* 0x000000ffff0d1224 */ /* 0x000fca00078e00ff */
[----:B------:R-:W2:Y:S01]  /*0950*/  @!P1 LDC R11, c[0x0][0xc] ;  /* 0x00000300ff0b9b82 */ /* 0x000ea20000000800 */
[----:B-1----:R-:W-:-:S04]  /*0960*/  @P1 IMAD.WIDE.U32 R16, R17, UR8, R4 ;  /* 0x0000000811101c25 */ /* 0x002fc8000f8e0004 */
[----:B------:R-:W-:Y:S02]  /*0970*/  @P1 IMAD.IADD R17, R17, 0x1, R13 ;  /* 0x0000000111111824 */ /* 0x000fe400078e020d */
[----:B--2---:R-:W-:-:S04]  /*0980*/  @!P1 IMAD.WIDE.U32 R8, R4, R11, R8 ;  /* 0x0000000b04089225 */ /* 0x004fc800078e0008 */
[----:B------:R-:W-:Y:S02]  /*0990*/  @!P1 IMAD.MOV.U32 R16, RZ, RZ, R8 ;  /* 0x000000ffff109224 */ /* 0x000fe400078e0008 */
[----:B------:R-:W-:Y:S01]  /*09a0*/  @!P1 IMAD.MOV.U32 R17, RZ, RZ, R9 ;  /* 0x000000ffff119224 */ /* 0x000fe200078e0009 */
[----:B------:R-:W-:Y:S06]  /*09b0*/  @!P2 BRA `(.L_x_6) ;  /* 0x00000000000ca947 */ /* 0x000fec0003800000 */
[----:B------:R-:W-:Y:S01]  /*09c0*/  UCGABAR_WAIT ;  /* 0x0000000000007dc7 */ /* 0x000fe20008000000 */
[----:B------:R-:W-:Y:S01]  /*09d0*/  CCTL.IVALL ;  /* 0x00000000ff00798f */ /* 0x000fe20002000000 */
[----:B------:R-:W-:Y:S05]  /*09e0*/  BRA `(.L_x_7) ;  /* 0x0000000000047947 */ /* 0x000fea0003800000 */
.L_x_6:
[----:B------:R-:W-:Y:S06]  /*09f0*/  BAR.SYNC.DEFER_BLOCKING 0x0 ;  /* 0x0000000000007b1d */ /* 0x000fec0000010000 */
.L_x_7:
[----:B------:R-:W-:Y:S05]  /*0a00*/  @!P3 BRA `(.L_x_8) ;  /* 0x000000a000c4b947 */ /* 0x000fea0003800000 */
[----:B------:R-:W-:-:S13]  /*0a10*/  ISETP.GT.U32.AND P0, PT, R6, 0x1, PT ;  /* 0x000000010600780c */ /* 0x000fda0003f04070 */
[----:B0-----:R-:W-:Y:S05]  /*0a20*/  @P0 EXIT ;  /* 0x000000000000094d */ /* 0x001fea0003800000 */
[----:B------:R-:W-:Y:S01]  /*0a30*/  ULDC.64 UR4, c[0x0][0x650] ;  /* 0x0001940000047ab9 */ /* 0x000fe20000000a00 */
[----:B------:R-:W-:Y:S01]  /*0a40*/  PRMT R0, RZ, 0x7610, R0 ;  /* 0x00007610ff007816 */ /* 0x000fe20000000000 */
[----:B------:R-:W-:Y:S01]  /*0a50*/  IMAD.MOV.U32 R153, RZ, RZ, -0x1 ;  /* 0xffffffffff997424 */ /* 0x000fe200078e00ff */
[----:B------:R-:W-:Y:S01]  /*0a60*/  ISETP.GE.U32.AND P0, PT, R16, UR4, PT ;  /* 0x0000000410007c0c */ /* 0x000fe2000bf06070 */
[----:B------:R-:W-:Y:S01]  /*0a70*/  IMAD.MOV.U32 R154, RZ, RZ, -0x1 ;  /* 0xffffffffff9a7424 */ /* 0x000fe200078e00ff */
[----:B------:R-:W-:Y:S02]  /*0a80*/  MOV R23, 0xffffffff ;  /* 0xffffffff00177802 */ /* 0x000fe40000000f00 */
[----:B------:R-:W-:-:S13]  /*0a90*/  ISETP.GE.U32.AND.EX P0, PT, R17, UR5, PT, P0 ;  /* 0x0000000511007c0c */ /* 0x000fda000bf06100 */
[----:B------:R-:W-:Y:S05]  /*0aa0*/  @P0 BRA `(.L_x_9) ;  /* 0x00000004002c0947 */ /* 0x000fea0003800000 */
[----:B------:R-:W0:Y:S01]  /*0ab0*/  LDC.64 R20, c[0x0][0x628] ;  /* 0x00018a00ff147b82 */ /* 0x000e220000000a00 */
[----:B------:R-:W-:Y:S02]  /*0ac0*/  IMAD.MOV.U32 R8, RZ, RZ, R16 ;  /* 0x000000ffff087224 */ /* 0x000fe400078e0010 */
[----:B------:R-:W-:-:S05]  /*0ad0*/  IMAD.MOV.U32 R9, RZ, RZ, R17 ;  /* 0x000000ffff097224 */ /* 0x000fca00078e0011 */
[----:B------:R-:W1:Y:S08]  /*0ae0*/  LDC R0, c[0x0][0x630] ;  /* 0x00018c00ff007b82 */ /* 0x000e700000000800 */
[----:B------:R-:W2:Y:S01]  /*0af0*/  LDC.64 R26, c[0x0][0x620] ;  /* 0x00018800ff1a7b82 */ /* 0x000ea20000000a00 */
[----:B0-----:R-:W-:-:S04]  /*0b00*/  ISETP.NE.U32.AND P0, PT, R20, RZ, PT ;  /* 0x000000ff1400720c */ /* 0x001fc80003f05070 */
[----:B------:R-:W-:-:S13]  /*0b10*/  ISETP.NE.AND.EX P0, PT, R21, RZ, PT, P0 ;  /* 0x000000ff1500720c */ /* 0x000fda0003f05300 */
[----:B-12---:R-:W-:Y:S05]  /*0b20*/  @!P0 BRA `(.L_x_10) ;  /* 0x0000000000288947 */ /* 0x006fea0003800000 */
[----:B------:R-:W0:Y:S02]  /*0b30*/  LDC R13, c[0x0][0x634] ;  /* 0x00018d00ff0d7b82 */ /* 0x000e240000000800 */
[----:B0-----:R-:W-:-:S05]  /*0b40*/  IADD3 R13, P0, R16, R13, RZ ;  /* 0x0000000d100d7210 */ /* 0x001fca0007f1e0ff */
[----:B------:R-:W-:-:S04]  /*0b50*/  IMAD.X R15, RZ, RZ, R17, P0 ;  /* 0x000000ffff0f7224 */ /* 0x000fc800000e0611 */
[----:B------:R-:W-:-:S04]  /*0b60*/  IMAD.WIDE.U32 R8, R15, R20, RZ ;  /* 0x000000140f087225 */ /* 0x000fc800078e00ff */
[----:B------:R-:W-:-:S04]  /*0b70*/  IMAD.WIDE.U32 R10, P0, R13, R21, R8 ;  /* 0x000000150d0a7225 */ /* 0x000fc80007800008 */
[----:B------:R-:W-:-:S04]  /*0b80*/  IMAD.WIDE.U32 R8, R13, R20, RZ ;  /* 0x000000140d087225 */ /* 0x000fc800078e00ff */
[----:B------:R-:W-:Y:S01]  /*0b90*/  IMAD.X R13, RZ, RZ, RZ, P0 ;  /* 0x000000ffff0d7224 */ /* 0x000fe200000e06ff */
[----:B------:R-:W-:Y:S01]  /*0ba0*/  IADD3 RZ, P0, R9, R10, RZ ;  /* 0x0000000a09ff7210 */ /* 0x000fe20007f1e0ff */
[----:B------:R-:W-:-:S04]  /*0bb0*/  IMAD.MOV.U32 R12, RZ, RZ, R11 ;  /* 0x000000ffff0c7224 */ /* 0x000fc800078e000b */
[----:B------:R-:W-:-:S08]  /*0bc0*/  IMAD.WIDE.U32.X R8, R15, R21, R12, P0 ;  /* 0x000000150f087225 */ /* 0x000fd000000e040c */
.L_x_10:
[----:B------:R-:W0:Y:S01]  /*0bd0*/  LDC.64 R20, c[0x0][0x640] ;  /* 0x00019000ff147b82 */ /* 0x000e220000000a00 */
[--C-:B------:R-:W-:Y:S01]  /*0be0*/  SHF.R.U64 R28, R8, R0, R9.reuse ;  /* 0x00000000081c7219 */ /* 0x100fe20000001209 */
[----:B------:R-:W-:Y:S01]  /*0bf0*/  IMAD R30, R7, R24, R4 ;  /* 0x00000018071e7224 */ /* 0x000fe200078e0204 */
[----:B------:R-:W-:Y:S01]  /*0c00*/  SHF.R.U32.HI R0, RZ, R0, R9 ;  /* 0x00000000ff007219 */ /* 0x000fe20000011609 */
[----:B------:R-:W-:Y:S01]  /*0c10*/  IMAD.MOV.U32 R23, RZ, RZ, 0x1 ;  /* 0x00000001ff177424 */ /* 0x000fe200078e00ff */
[----:B------:R-:W-:-:S03]  /*0c20*/  IADD3 R5, P0, RZ, -R28, RZ ;  /* 0x8000001cff057210 */ /* 0x000fc60007f1e0ff */
[----:B------:R-:W1:Y:S02]  /*0c30*/  LDC R6, c[0x0][0x618] ;  /* 0x00018600ff067b82 */ /* 0x000e640000000800 */
[----:B------:R-:W-:-:S04]  /*0c40*/  IMAD.X R9, RZ, RZ, ~R0, P0 ;  /* 0x000000ffff097224 */ /* 0x000fc800000e0e00 */
[-C--:B------:R-:W-:Y:S02]  /*0c50*/  IMAD R0, R9, R26.reuse, RZ ;  /* 0x0000001a09007224 */ /* 0x080fe400078e02ff */
[----:B------:R-:W2:Y:S01]  /*0c60*/  LDC R11, c[0x0][0x608] ;  /* 0x00018200ff0b7b82 */ /* 0x000ea20000000800 */
[----:B------:R-:W-:-:S04]  /*0c70*/  IMAD.WIDE.U32 R8, R5, R26, R16 ;  /* 0x0000001a05087225 */ /* 0x000fc800078e0010 */
[----:B------:R-:W-:-:S03]  /*0c80*/  IMAD R5, R5, R27, R0 ;  /* 0x0000001b05057224 */ /* 0x000fc600078e0200 */
[----:B------:R-:W3:Y:S01]  /*0c90*/  LDC R12, c[0x0][0x658] ;  /* 0x00019600ff0c7b82 */ /* 0x000ee20000000800 */
[----:B0-----:R-:W-:Y:S01]  /*0ca0*/  ISETP.NE.U32.AND P0, PT, R20, RZ, PT ;  /* 0x000000ff1400720c */ /* 0x001fe20003f05070 */
[----:B------:R-:W-:Y:S02]  /*0cb0*/  IMAD.IADD R5, R9, 0x1, R5 ;  /* 0x0000000109057824 */ /* 0x000fe400078e0205 */
[----:B------:R-:W-:Y:S01]  /*0cc0*/  IMAD.MOV.U32 R9, RZ, RZ, -0x1 ;  /* 0xffffffffff097424 */ /* 0x000fe200078e00ff */
[----:B------:R-:W-:-:S03]  /*0cd0*/  ISETP.NE.AND.EX P0, PT, R21, RZ, PT, P0 ;  /* 0x000000ff1500720c */ /* 0x000fc60003f05300 */
[----:B------:R-:W0:Y:S01]  /*0ce0*/  LDC R15, c[0x0][0x600] ;  /* 0x00018000ff0f7b82 */ /* 0x000e220000000800 */
[-CC-:B-1----:R-:W-:Y:S02]  /*0cf0*/  SHF.R.U64 R13, R8, R6.reuse, R5.reuse ;  /* 0x00000006080d7219 */ /* 0x182fe40000001205 */
[----:B------:R-:W-:-:S05]  /*0d00*/  SHF.R.U32.HI R0, RZ, R6, R5 ;  /* 0x00000006ff007219 */ /* 0x000fca0000011605 */
[----:B------:R-:W1:Y:S01]  /*0d10*/  LDC R14, c[0x0][0x648] ;  /* 0x00019200ff0e7b82 */ /* 0x000e620000000800 */
[-CC-:B--2---:R-:W-:Y:S02]  /*0d20*/  SHF.R.U64 R27, R13, R11.reuse, R0.reuse ;  /* 0x0000000b0d1b7219 */ /* 0x184fe40000001200 */
[----:B------:R-:W-:-:S05]  /*0d30*/  SHF.R.U32.HI R5, RZ, R11, R0 ;  /* 0x0000000bff057219 */ /* 0x000fca0000011600 */
[----:B------:R-:W2:Y:S01]  /*0d40*/  LDC R26, c[0x0][0x638] ;  /* 0x00018e00ff1a7b82 */ /* 0x000ea20000000800 */
[-C--:B---3--:R-:W-:Y:S02]  /*0d50*/  SHF.L.U32 R0, R9, R12.reuse, RZ ;  /* 0x0000000c09007219 */ /* 0x088fe400000006ff */
[-CC-:B------:R-:W-:Y:S02]  /*0d60*/  SHF.R.U64 R24, R27, R12.reuse, R5.reuse ;  /* 0x0000000c1b187219 */ /* 0x180fe40000001205 */
[----:B------:R-:W-:Y:S02]  /*0d70*/  SHF.R.U32.HI R5, RZ, R12, R5 ;  /* 0x0000000cff057219 */ /* 0x000fe40000011605 */
[----:B------:R-:W-:Y:S01]  /*0d80*/  LOP3.LUT R10, RZ, R0, RZ, 0x33, !PT ;  /* 0x00000000ff0a7212 */ /* 0x000fe200078e33ff */
[----:B------:R-:W3:Y:S01]  /*0d90*/  LDC R25, c[0x0][0x610] ;  /* 0x00018400ff197b82 */ /* 0x000ee20000000800 */
[----:B------:R-:W-:Y:S01]  /*0da0*/  MOV R4, R24 ;  /* 0x0000001800047202 */ /* 0x000fe20000000f00 */
[----:B------:R-:W-:Y:S06]  /*0db0*/  @!P0 BRA `(.L_x_11) ;  /* 0x0000000000288947 */ /* 0x000fec0003800000 */
[----:B------:R-:W4:Y:S02]  /*0dc0*/  LDC R9, c[0x0][0x64c] ;  /* 0x00019300ff097b82 */ /* 0x000f240000000800 */
[----:B----4-:R-:W-:-:S05]  /*0dd0*/  IADD3 R9, P0, R24, R9, RZ ;  /* 0x0000000918097210 */ /* 0x010fca0007f1e0ff */
        /* <DEDUP_REMOVED lines=8> */
.L_x_11:
[----:B-1----:R-:W-:Y:S01]  /*0e60*/  SHF.R.U64 R4, R4, R14, R5 ;  /* 0x0000000e04047219 */ /* 0x002fe20000001205 */
[----:B0-----:R-:W-:Y:S01]  /*0e70*/  VIADD R6, R15, 0xffffffff ;  /* 0xffffffff0f067836 */ /* 0x001fe20000000000 */
[----:B------:R-:W-:Y:S01]  /*0e80*/  SHF.L.U32 R0, R23, R12, RZ ;  /* 0x0000000c17007219 */ /* 0x000fe200000006ff */
[----:B------:R-:W-:Y:S01]  /*0e90*/  IMAD.MOV.U32 R23, RZ, RZ, R28 ;  /* 0x000000ffff177224 */ /* 0x000fe200078e001c */
[----:B------:R-:W-:Y:S01]  /*0ea0*/  LOP3.LUT R5, R27, R10, RZ, 0xc0, !PT ;  /* 0x0000000a1b057212 */ /* 0x000fe200078ec0ff */
[----:B------:R-:W-:Y:S01]  /*0eb0*/  IMAD.MOV R7, RZ, RZ, -R4 ;  /* 0x000000ffff077224 */ /* 0x000fe200078e0a04 */
[----:B------:R-:W-:Y:S02]  /*0ec0*/  SEL R3, R3, R30, !P1 ;  /* 0x0000001e03037207 */ /* 0x000fe40004800000 */
[----:B------:R-:W-:Y:S01]  /*0ed0*/  LOP3.LUT R6, R13, R6, RZ, 0xc0, !PT ;  /* 0x000000060d067212 */ /* 0x000fe200078ec0ff */
[----:B------:R-:W-:Y:S02]  /*0ee0*/  IMAD R4, R0, R4, R5 ;  /* 0x0000000400047224 */ /* 0x000fe400078e0205 */
[----:B--2---:R-:W-:-:S02]  /*0ef0*/  IMAD R0, R7, R26, R24 ;  /* 0x0000001a07007224 */ /* 0x004fc400078e0218 */
[----:B---3--:R-:W-:Y:S02]  /*0f00*/  IMAD R3, R4, R25, R3 ;  /* 0x0000001904037224 */ /* 0x008fe400078e0203 */
[----:B------:R-:W-:Y:S02]  /*0f10*/  IMAD.MOV.U32 R5, RZ, RZ, 0x1 ;  /* 0x00000001ff057424 */ /* 0x000fe400078e00ff */
[----:B------:R-:W-:-:S03]  /*0f20*/  IMAD R4, R0, R15, R6 ;  /* 0x0000000f00047224 */ /* 0x000fc600078e0206 */
[----:B------:R-:W-:Y:S02]  /*0f30*/  PRMT R0, R5, 0x7610, R0 ;  /* 0x0000761005007816 */ /* 0x000fe40000000000 */
[----:B------:R-:W-:Y:S02]  /*0f40*/  SEL R154, R4, R3, !P1 ;  /* 0x00000003049a7207 */ /* 0x000fe40004800000 */
[----:B------:R-:W-:-:S07]  /*0f50*/  SEL R153, R3, R4, !P1 ;  /* 0x0000000403997207 */ /* 0x000fce0004800000 */
.L_x_9:
[----:B------:R-:W-:-:S08]  /*0f60*/  NOP ;  /* 0x0000000000007918 */ /* 0x000fd00000000000 */
[----:B------:R-:W0:Y:S02]  /*0f70*/  USETMAXREG.TRY_ALLOC.CTAPOOL UP0, 0xe8 ;  /* 0x000000e8000079c8 */ /* 0x000e240008000600 */
[----:B0-----:R-:W-:-:S13]  /*0f80*/  PLOP3.LUT P0, PT, PT, PT, UP0, 0x80, 0x0 ;  /* 0x000000000000781c */ /* 0x001fda0003f0f008 */
[----:B------:R-:W-:Y:S05]  /*0f90*/  @!P0 BRA `(.L_x_9) ;  /* 0xfffffffc00f08947 */ /* 0x000fea000383ffff */
[----:B------:R-:W-:Y:S01]  /*0fa0*/  ULDC.64 UR4, c[0x0][0x598] ;  /* 0x0001660000047ab9 */ /* 0x000fe20000000a00 */
[----:B------:R-:W-:Y:S01]  /*0fb0*/  ULDC.64 UR36, c[0x0][0x208] ;  /* 0x0000820000247ab9 */ /* 0x000fe20000000a00 */
[----:B------:R-:W-:-:S04]  /*0fc0*/  ISETP.NE.U32.AND P0, PT, RZ, UR4, PT ;  /* 0x00000004ff007c0c */ /* 0x000fc8000bf05070 */
[----:B------:R-:W-:-:S13]  /*0fd0*/  ISETP.NE.AND.EX P0, PT, RZ, UR5, PT, P0 ;  /* 0x00000005ff007c0c */ /* 0x000fda000bf05300 */
[----:B------:R-:W-:Y:S05]  /*0fe0*/  @!P0 BRA `(.L_x_12) ;  /* 0x00000000001c8947 */ /* 0x000fea0003800000 */
[----:B------:R-:W0:Y:S02]  /*0ff0*/  LDC.64 R4, c[0x0][0x598] ;  /* 0x00016600ff047b82 */ /* 0x000e240000000a00 */
[----:B0-----:R-:W2:Y:S02]  /*1000*/  LDG.E.64 R4, desc[UR36][R4.64] ;  /* 0x0000002404047981 */ /* 0x001ea4000c1e1b00 */
[----:B--2---:R-:W-:-:S04]  /*1010*/  ISETP.NE.U32.AND P0, PT, R4, RZ, PT ;  /* 0x000000ff0400720c */ /* 0x004fc80003f05070 */
[----:B------:R-:W-:-:S13]  /*1020*/  ISETP.NE.AND.EX P0, PT, R5, RZ, PT, P0 ;  /* 0x000000ff0500720c */ /* 0x000fda0003f05300 */
[----:B------:R-:W-:Y:S05]  /*1030*/  @!P0 BRA `(.L_x_12) ;  /* 0x0000000000088947 */ /* 0x000fea0003800000 */
[----:B------:R0:W5:Y:S01]  /*1040*/  LD.E R155, desc[UR36][R4.64] ;  /* 0x00000024049b7980 */ /* 0x000162000c101900 */
[----:B------:R-:W-:Y:S05]  /*1050*/  BRA `(.L_x_13) ;  /* 0x0000000000247947 */ /* 0x000fea0003800000 */
.L_x_12:
[----:B------:R-:W-:Y:S02]  /*1060*/  ULDC.64 UR4, c[0x0][0x588] ;  /* 0x0001620000047ab9 */ /* 0x000fe40000000a00 */
[----:B------:R-:W-:-:S04]  /*1070*/  ISETP.NE.U32.AND P0, PT, RZ, UR4, PT ;  /* 0x00000004ff007c0c */ /* 0x000fc8000bf05070 */
[----:B------:R-:W-:-:S13]  /*1080*/  ISETP.NE.AND.EX P0, PT, RZ, UR5, PT, P0 ;  /* 0x00000005ff007c0c */ /* 0x000fda000bf05300 */
[----:B------:R-:W-:Y:S05]  /*1090*/  @!P0 BRA `(.L_x_14) ;  /* 0x00000000000c8947 */ /* 0x000fea0003800000 */
[----:B------:R-:W0:Y:S02]  /*10a0*/  LDC.64 R4, c[0x0][0x588] ;  /* 0x00016200ff047b82 */ /* 0x000e240000000a00 */
[----:B0-----:R1:W5:Y:S01]  /*10b0*/  LDG.E R155, desc[UR36][R4.64] ;  /* 0x00000024049b7981 */ /* 0x001362000c1e1900 */
[----:B------:R-:W-:Y:S05]  /*10c0*/  BRA `(.L_x_13) ;  /* 0x0000000000087947 */ /* 0x000fea0003800000 */
.L_x_14:
[----:B------:R-:W-:Y:S02]  /*10d0*/  ULDC UR4, c[0x0][0x580] ;  /* 0x0001600000047ab9 */ /* 0x000fe40000000800 */
[----:B------:R-:W-:-:S07]  /*10e0*/  IMAD.U32 R155, RZ, RZ, UR4 ;  /* 0x00000004ff9b7e24 */ /* 0x000fce000f8e00ff */
.L_x_13:
[----:B------:R-:W-:Y:S02]  /*10f0*/  ULDC.64 UR4, c[0x0][0x5a0] ;  /* 0x0001680000047ab9 */ /* 0x000fe40000000a00 */
[----:B------:R-:W-:-:S04]  /*1100*/  ISETP.NE.U32.AND P0, PT, RZ, UR4, PT ;  /* 0x00000004ff007c0c */ /* 0x000fc8000bf05070 */
[----:B------:R-:W-:-:S13]  /*1110*/  ISETP.NE.AND.EX P0, PT, RZ, UR5, PT, P0 ;  /* 0x00000005ff007c0c */ /* 0x000fda000bf05300 */
[----:B------:R-:W-:Y:S05]  /*1120*/  @!P0 BRA `(.L_x_15) ;  /* 0x00000000001c8947 */ /* 0x000fea0003800000 */
[----:B01----:R-:W0:Y:S02]  /*1130*/  LDC.64 R4, c[0x0][0x5a0] ;  /* 0x00016800ff047b82 */ /* 0x003e240000000a00 */
[----:B0-----:R-:W2:Y:S02]  /*1140*/  LDG.E.64 R4, desc[UR36][R4.64] ;  /* 0x0000002404047981 */ /* 0x001ea4000c1e1b00 */
[----:B--2---:R-:W-:-:S04]  /*1150*/  ISETP.NE.U32.AND P0, PT, R4, RZ, PT ;  /* 0x000000ff0400720c */ /* 0x004fc80003f05070 */
[----:B------:R-:W-:-:S13]  /*1160*/  ISETP.NE.AND.EX P0, PT, R5, RZ, PT, P0 ;  /* 0x000000ff0500720c */ /* 0x000fda0003f05300 */
[----:B------:R-:W-:Y:S05]  /*1170*/  @!P0 BRA `(.L_x_15) ;  /* 0x0000000000088947 */ /* 0x000fea0003800000 */
[----:B------:R0:W5:Y:S01]  /*1180*/  LD.E R156, desc[UR36][R4.64] ;  /* 0x00000024049c7980 */ /* 0x000162000c101900 */
[----:B------:R-:W-:Y:S05]  /*1190*/  BRA `(.L_x_16) ;  /* 0x0000000000247947 */ /* 0x000fea0003800000 */
.L_x_15:
[----:B------:R-:W-:Y:S02]  /*11a0*/  ULDC.64 UR4, c[0x0][0x590] ;  /* 0x0001640000047ab9 */ /* 0x000fe40000000a00 */
[----:B------:R-:W-:-:S04]  /*11b0*/  ISETP.NE.U32.AND P0, PT, RZ, UR4, PT ;  /* 0x00000004ff007c0c */ /* 0x000fc8000bf05070 */
[----:B------:R-:W-:-:S13]  /*11c0*/  ISETP.NE.AND.EX P0, PT, RZ, UR5, PT, P0 ;  /* 0x00000005ff007c0c */ /* 0x000fda000bf05300 */
[----:B------:R-:W-:Y:S05]  /*11d0*/  @!P0 BRA `(.L_x_17) ;  /* 0x00000000000c8947 */ /* 0x000fea0003800000 */
[----:B------:R-:W2:Y:S02]  /*11e0*/  LDC.64 R156, c[0x0][0x590] ;  /* 0x00016400ff9c7b82 */ /* 0x000ea40000000a00 */
[----:B--2---:R2:W5:Y:S01]  /*11f0*/  LDG.E R156, desc[UR36][R156.64] ;  /* 0x000000249c9c7981 */ /* 0x004562000c1e1900 */
[----:B------:R-:W-:Y:S05]  /*1200*/  BRA `(.L_x_16) ;  /* 0x0000000000087947 */ /* 0x000fea0003800000 */
.L_x_17:
[----:B------:R-:W-:Y:S02]  /*1210*/  ULDC UR4, c[0x0][0x584] ;  /* 0x0001610000047ab9 */ /* 0x000fe40000000800 */
[----:B------:R-:W-:-:S07]  /*1220*/  IMAD.U32 R156, RZ, RZ, UR4 ;  /* 0x00000004ff9c7e24 */ /* 0x000fce000f8e00ff */
.L_x_16:
[----:B------:R-:W-:-:S13]  /*1230*/  LOP3.LUT P0, RZ, R0, 0xff, RZ, 0xc0, !PT ;  /* 0x000000ff00ff7812 */ /* 0x000fda000780c0ff */
[----:B------:R-:W-:Y:S05]  /*1240*/  @!P0 EXIT ;  /* 0x000000000000894d */ /* 0x000fea0003800000 */
[----:B------:R-:W-:Y:S01]  /*1250*/  ULDC UR4, c[0x0][0x28c] ;  /* 0x0000a30000047ab9 */ /* 0x000fe20000000800 */
[----:B------:R-:W-:Y:S01]  /*1260*/  LOP3.LUT R166, R19, 0x1, RZ, 0xfc, !PT ;  /* 0x0000000113a67812 */ /* 0x000fe200078efcff */
[----:B------:R-:W-:Y:S01]  /*1270*/  UIADD3 UR4, UR4, 0x1f, URZ ;  /* 0x0000001f04047890 */ /* 0x000fe2000fffe03f */
[----:B------:R-:W-:Y:S01]  /*1280*/  UMOV UR38, URZ ;  /* 0x0000003f00267c82 */ /* 0x000fe20008000000 */
[----:B------:R-:W-:Y:S02]  /*1290*/  UMOV UR39, URZ ;  /* 0x0000003f00277c82 */ /* 0x000fe40008000000 */
[----:B------:R-:W-:-:S04]  /*12a0*/  USHF.R.S32.HI UR5, URZ, 0x1f, UR4 ;  /* 0x0000001f3f057899 */ /* 0x000fc80008011404 */
[----:B------:R-:W-:-:S04]  /*12b0*/  ULEA.HI UR5, UR5, UR4, URZ, 0x5 ;  /* 0x0000000405057291 */ /* 0x000fc8000f8f283f */
[----:B------:R-:W-:-:S12]  /*12c0*/  USHF.R.S32.HI UR40, URZ, 0x5, UR5 ;  /* 0x000000053f287899 */ /* 0x000fd80008011405 */
.L_x_291:
[----:B------:R-:W-:Y:S01]  /*12d0*/  LOP3.LUT R0, R18, 0x80, RZ, 0xc0, !PT ;  /* 0x0000008012007812 */ /* 0x000fe200078ec0ff */
[----:B---3--:R-:W3:Y:S01]  /*12e0*/  S2UR UR7, SR_CgaCtaId ;  /* 0x00000000000779c3 */ /* 0x008ee20000008800 */
[----:B------:R-:W-:Y:S02]  /*12f0*/  UMOV UR6, 0x400 ;  /* 0x0000040000067882 */ /* 0x000fe40000000000 */
[----:B------:R-:W-:-:S06]  /*1300*/  SHF.R.U32.HI R0, RZ, 0x7, R0 ;  /* 0x00000007ff007819 */ /* 0x000fcc0000011600 */
[----:B----4-:R-:W4:Y:S01]  /*1310*/  SHFL.IDX PT, R0, R0, RZ, 0x1f ;  /* 0x00001fff00007589 */ /* 0x010f2200000e0000 */
[----:B---3--:R-:W-:Y:S01]  /*1320*/  ULEA UR6, UR7, UR6, 0x18 ;  /* 0x0000000607067291 */ /* 0x008fe2000f8ec03f */
[----:B----4-:R-:W-:-:S13]  /*1330*/  R2UR UR4, R0 ;  /* 0x00000000000472ca */ /* 0x010fda00000e0000 */
[----:B------:R-:W-:-:S04]  /*1340*/  ULEA.HI UR5, UR4, UR4, URZ, 0x1 ;  /* 0x0000000404057291 */ /* 0x000fc8000f8f083f */
[----:B------:R-:W-:-:S04]  /*1350*/  ULOP3.LUT UR5, UR5, 0xffffe, URZ, 0xc0, !UPT ;  /* 0x000ffffe05057892 */ /* 0x000fc8000f8ec03f */
[----:B------:R-:W-:-:S03]  /*1360*/  UIADD3 UR5, UR4, -UR5, URZ ;  /* 0x8000000504057290 */ /* 0x000fc6000fffe03f */
[----:B------:R-:W-:Y:S01]  /*1370*/  ULDC UR4, c[0x0][0x28c] ;  /* 0x0000a30000047ab9 */ /* 0x000fe20000000800 */
[----:B------:R-:W-:Y:S01]  /*1380*/  ULEA UR5, UR5, UR6, 0xc ;  /* 0x0000000605057291 */ /* 0x000fe2000f8e603f */
[----:B------:R-:W-:-:S03]  /*1390*/  ISETP.LT.AND P0, PT, RZ, UR4, PT ;  /* 0x00000004ff007c0c */ /* 0x000fc6000bf01270 */
[----:B------:R-:W-:-:S04]  /*13a0*/  UIADD3 UR5, UR5, 0x180, URZ ;  /* 0x0000018005057890 */ /* 0x000fc8000fffe03f */
[----:B------:R-:W-:-:S04]  /*13b0*/  USHF.R.U32.HI UR5, URZ, 0x4, UR5 ;  /* 0x000000043f057899 */ /* 0x000fc80008011605 */
[----:B------:R-:W-:Y:S02]  /*13c0*/  ULOP3.LUT UR41, UR5, 0x3fff, URZ, 0xc0, !UPT ;  /* 0x00003fff05297892 */ /* 0x000fe4000f8ec03f */
[----:B-12---:R-:W-:Y:S10]  /*13d0*/  @P0 BRA `(.L_x_18) ;  /* 0x0000000000400947 */ /* 0x006ff40003800000 */
[----:B------:R-:W-:Y:S01]  /*13e0*/  MOV R0, 0x0 ;  /* 0x0000000000007802 */ /* 0x000fe20000000f00 */
[----:B------:R-:W-:Y:S01]  /*13f0*/  ULDC.64 UR4, c[0x4][0x68] ;  /* 0x01001a0000047ab9 */ /* 0x000fe20000000a00 */
[----:B------:R-:W-:Y:S01]  /*1400*/  ULDC.64 UR6, c[0x4][0x8] ;  /* 0x0100020000067ab9 */ /* 0x000fe20000000a00 */
[----:B01----:R-:W-:Y:S01]  /*1410*/  MOV R4, UR4 ;  /* 0x0000000400047c02 */ /* 0x003fe20008000f00 */
[----:B------:R0:W1:Y:S01]  /*1420*/  LDC.64 R14, c[0x4][R0] ;  /* 0x01000000000e7b82 */ /* 0x0000620000000a00 */
[----:B------:R-:W-:Y:S01]  /*1430*/  IMAD.U32 R5, RZ, RZ, UR5 ;  /* 0x00000005ff057e24 */ /* 0x000fe2000f8e00ff */
[----:B------:R-:W-:Y:S01]  /*1440*/  ULDC.64 UR4, c[0x4][0x70] ;  /* 0x01001c0000047ab9 */ /* 0x000fe20000000a00 */
[----:B------:R-:W-:Y:S02]  /*1450*/  IMAD.U32 R10, RZ, RZ, UR6 ;  /* 0x00000006ff0a7e24 */ /* 0x000fe4000f8e00ff */
[----:B------:R-:W-:Y:S02]  /*1460*/  IMAD.U32 R6, RZ, RZ, UR4 ;  /* 0x00000004ff067e24 */ /* 0x000fe4000f8e00ff */
[----:B------:R-:W-:-:S02]  /*1470*/  IMAD.U32 R7, RZ, RZ, UR5 ;  /* 0x00000005ff077e24 */ /* 0x000fc4000f8e00ff */
[----:B------:R-:W-:Y:S02]  /*1480*/  IMAD.U32 R11, RZ, RZ, UR7 ;  /* 0x00000007ff0b7e24 */ /* 0x000fe4000f8e00ff */
[----:B------:R-:W-:Y:S02]  /*1490*/  IMAD.MOV.U32 R8, RZ, RZ, 0x1e1 ;  /* 0x000001e1ff087424 */ /* 0x000fe400078e00ff */
[----:B------:R-:W-:Y:S02]  /*14a0*/  IMAD.MOV.U32 R12, RZ, RZ, 0x1 ;  /* 0x00000001ff0c7424 */ /* 0x000fe400078e00ff */
[----:B0-----:R-:W-:-:S07]  /*14b0*/  IMAD.MOV.U32 R13, RZ, RZ, RZ ;  /* 0x000000ffff0d7224 */ /* 0x001fce00078e00ff */
[----:B------:R-:W-:-:S07]  /*14c0*/  LEPC R20, `(.L_x_18) ;  /* 0x000000001014794e */ /* 0x000fce0000000000 */
[----:B-12--5:R-:W-:Y:S05]  /*14d0*/  CALL.ABS.NOINC R14 ;  /* 0x000000000e007343 */ /* 0x026fea0003c00000 */
.L_x_18:
[----:B------:R-:W-:-:S13]  /*14e0*/  ISETP.NE.AND P0, PT, R166, 0x3, PT ;  /* 0x00000003a600780c */ /* 0x000fda0003f05270 */
[----:B------:R-:W-:Y:S05]  /*14f0*/  @!P0 BRA `(.L_x_19) ;  /* 0x0000000000048947 */ /* 0x000fea0003800000 */
[----:B------:R-:W-:Y:S01]  /*1500*/  BPT.TRAP 0x1 ;  /* 0x000000040000795c */ /* 0x000fe20000300000 */
.L_x_19:
[----:B------:R-:W3:Y:S01]  /*1510*/  S2UR UR5, SR_CgaCtaId ;  /* 0x00000000000579c3 */ /* 0x000ee20000008800 */
[----:B------:R-:W-:Y:S01]  /*1520*/  UMOV UR4, 0x400 ;  /* 0x0000040000047882 */ /* 0x000fe20000000000 */
[----:B------:R-:W-:Y:S01]  /*1530*/  IMAD.U32 R3, RZ, RZ, UR39 ;  /* 0x00000027ff037e24 */ /* 0x000fe2000f8e00ff */
[----:B------:R-:W-:-:S04]  /*1540*/  MOV R0, UR38 ;  /* 0x0000002600007c02 */ /* 0x000fc80008000f00 */
[----:B------:R-:W-:Y:S01]  /*1550*/  SHF.L.U32 R0, R0, 0x1f, RZ ;  /* 0x0000001f00007819 */ /* 0x000fe200000006ff */
[----:B---3--:R-:W-:-:S06]  /*1560*/  ULEA UR4, UR5, UR4, 0x18 ;  /* 0x0000000405047291 */ /* 0x008fcc000f8ec03f */
[----:B------:R-:W-:-:S04]  /*1570*/  IMAD.U32 R6, RZ, RZ, UR4 ;  /* 0x00000004ff067e24 */ /* 0x000fc8000f8e00ff */
[----:B------:R-:W-:-:S04]  /*1580*/  IMAD R3, R3, 0x8, R6 ;  /* 0x0000000803037824 */ /* 0x000fc800078e0206 */
[----:B------:R3:W4:Y:S01]  /*1590*/  SYNCS.PHASECHK.TRANS64.TRYWAIT P1, [R3+URZ], R0 ;  /* 0x00000000030075a7 */ /* 0x000722000802017f */
[----:B------:R-:W-:Y:S05]  /*15a0*/  @!P0 BRA `(.L_x_20) ;  /* 0x0000000000048947 */ /* 0x000fea0003800000 */
[----:B------:R-:W-:Y:S01]  /*15b0*/  BPT.TRAP 0x1 ;  /* 0x000000040000795c */ /* 0x000fe20000300000 */
.L_x_20:
[----:B----4-:R-:W-:Y:S05]  /*15c0*/  @P1 BRA `(.L_x_21) ;  /* 0x0000000000081947 */ /* 0x010fea0003800000 */
[----:B------:R-:W4:Y:S02]  /*15d0*/  SYNCS.PHASECHK.TRANS64.TRYWAIT P1, [R3+URZ], R0 ;  /* 0x00000000030075a7 */ /* 0x000f24000802017f */
[----:B----4-:R-:W-:Y:S05]  /*15e0*/  @!P1 BRA `(.L_x_22) ;  /* 0x000000ac00ec9947 */ /* 0x010fea0003800000 */
.L_x_21:
[----:B------:R-:W-:-:S04]  /*15f0*/  UISETP.LT.AND UP0, UPT, UR40, 0x1, UPT ;  /* 0x000000012800788c */ /* 0x000fc8000bf01270 */
[----:B------:R-:W-:-:S06]  /*1600*/  USEL UR4, UR40, 0x1, UP0 ;  /* 0x0000000128047887 */ /* 0x000fcc0008000000 */
[----:B---34-:R-:W-:Y:S01]  /*1610*/  IMAD.U32 R0, RZ, RZ, UR4 ;  /* 0x00000004ff007e24 */ /* 0x018fe2000f8e00ff */
[----:B------:R-:W-:Y:S05]  /*1620*/  WARPSYNC.ALL ;  /* 0x0000000000007948 */ /* 0x000fea0003800000 */
[----:B------:R-:W-:-:S04]  /*1630*/  IADD3 R0, -R0, UR40, RZ ;  /* 0x0000002800007c10 */ /* 0x000fc8000fffe1ff */
[----:B------:R-:W-:Y:S02]  /*1640*/  ISETP.GE.AND P1, PT, R0, 0x1, PT ;  /* 0x000000010000780c */ /* 0x000fe40003f26270 */
[----:B------:R-:W-:Y:S01]  /*1650*/  R2UR UR4, R6 ;  /* 0x00000000060472ca */ /* 0x000fe200000e0000 */
[----:B------:R-:W-:Y:S01]  /*1660*/  WARPGROUP.ARRIVE ;  /* 0x00000000000079c5 */ /* 0x000fe20000000000 */
[----:B------:R-:W-:Y:S01]  /*1670*/  UMOV UR9, 0x80000020 ;  /* 0x8000002000097882 */ /* 0x000fe20000000000 */
[----:B------:R-:W-:-:S10]  /*1680*/  UMOV UR11, 0x80000020 ;  /* 0x80000020000b7882 */ /* 0x000fd40000000000 */
[----:B------:R-:W-:-:S04]  /*1690*/  UIADD3 UR4, UR4, 0x24180, URZ ;  /* 0x0002418004047890 */ /* 0x000fc8000fffe03f */
[----:B------:R-:W-:-:S04]  /*16a0*/  USHF.R.U32.HI UR4, URZ, 0x4, UR4 ;  /* 0x000000043f047899 */ /* 0x000fc80008011604 */
[----:B------:R-:W-:Y:S02]  /*16b0*/  ULOP3.LUT UR5, UR4, 0x3fff, URZ, 0xc0, !UPT ;  /* 0x00003fff04057892 */ /* 0x000fe4000f8ec03f */
[----:B------:R-:W-:Y:S02]  /*16c0*/  ULOP3.LUT UR4, UR41, 0x10000, URZ, 0xfc, !UPT ;  /* 0x0001000029047892 */ /* 0x000fe4000f8efc3f */
[----:B------:R-:W-:Y:S02]  /*16d0*/  ULOP3.LUT UR5, UR5, 0x10000, URZ, 0xfc, !UPT ;  /* 0x0001000005057892 */ /* 0x000fe4000f8efc3f */
[----:B------:R-:W-:Y:S02]  /*16e0*/  ULEA UR6, UR39, UR4, 0xa ;  /* 0x0000000427067291 */ /* 0x000fe4000f8e503f */
[----:B------:R-:W-:-:S05]  /*16f0*/  ULEA UR7, UR39, UR5, 0x9 ;  /* 0x0000000527077291 */ /* 0x000fca000f8e483f */
[----:B------:R-:W-:Y:S02]  /*1700*/  UMOV UR8, UR6 ;  /* 0x0000000600087c82 */ /* 0x000fe40008000000 */
[----:B------:R-:W-:Y:S02]  /*1710*/  UMOV UR10, UR7 ;  /* 0x00000007000a7c82 */ /* 0x000fe40008000000 */
[----:B------:R-:W-:Y:S01]  /*1720*/  HGMMA.64x128x16.F32 R88, gdesc[UR8], RZ, !UPT, gsb0 ;  /* 0x01e00000085879f0 */ /* 0x000fe2000c0008ff */
[----:B------:R-:W-:Y:S01]  /*1730*/  UIADD3 UR8, UR6, 0x200, URZ ;  /* 0x0000020006087890 */ /* 0x000fe2000fffe03f */
[----:B------:R-:W-:Y:S01]  /*1740*/  UMOV UR9, 0x80000020 ;  /* 0x8000002000097882 */ /* 0x000fe20000000000 */
[----:B------:R-:W-:Y:S02]  /*1750*/  WARPGROUP.DEPBAR.LE gsb0, 0x0 ;  /* 0x00008000000079c5 */ /* 0x000fe40000010000 */
[----:B------:R-:W-:-:S07]  /*1760*/  WARPGROUP.ARRIVE ;  /* 0x00000000000079c5 */ /* 0x000fce0000000000 */
[----:B------:R-:W-:Y:S01]  /*1770*/  HGMMA.64x128x16.F32 R24, gdesc[UR8], RZ, !UPT, gsb0 ;  /* 0x01e00000081879f0 */ /* 0x000fe2000c0008ff */
[----:B------:R-:W-:Y:S02]  /*1780*/  UIADD3 UR8, UR6, 0x2, URZ ;  /* 0x0000000206087890 */ /* 0x000fe4000fffe03f */
[----:B------:R-:W-:Y:S01]  /*1790*/  UIADD3 UR10, UR7, 0x2, URZ ;  /* 0x00000002070a7890 */ /* 0x000fe2000fffe03f */
[----:B------:R-:W-:Y:S01]  /*17a0*/  UMOV UR9, 0x80000020 ;  /* 0x8000002000097882 */ /* 0x000fe20000000000 */
[----:B------:R-:W-:Y:S01]  /*17b0*/  UMOV UR11, 0x80000020 ;  /* 0x80000020000b7882 */ /* 0x000fe20000000000 */
[----:B------:R-:W-:Y:S02]  /*17c0*/  WARPGROUP.DEPBAR.LE gsb0, 0x0 ;  /* 0x00008000000079c5 */ /* 0x000fe40000010000 */
[----:B------:R-:W-:-:S06]  /*17d0*/  WARPGROUP.ARRIVE ;  /* 0x00000000000079c5 */ /* 0x000fcc0000000000 */
[----:B------:R-:W-:Y:S01]  /*17e0*/  HGMMA.64x128x16.F32 R88, gdesc[UR8], R88, gsb0 ;  /* 0x01e00000085879f0 */ /* 0x000fe20008000858 */
[----:B------:R-:W-:Y:S01]  /*17f0*/  UIADD3 UR8, UR6, 0x202, URZ ;  /* 0x0000020206087890 */ /* 0x000fe2000fffe03f */
[----:B------:R-:W-:Y:S01]  /*1800*/  UMOV UR9, 0x80000020 ;  /* 0x8000002000097882 */ /* 0x000fe20000000000 */
[----:B------:R-:W-:Y:S02]  /*1810*/  WARPGROUP.DEPBAR.LE gsb0, 0x0 ;  /* 0x00008000000079c5 */ /* 0x000fe40000010000 */
[----:B------:R-:W-:-:S07]  /*1820*/  WARPGROUP.ARRIVE ;  /* 0x00000000000079c5 */ /* 0x000fce0000000000 */
[----:B------:R-:W-:Y:S03]  /*1830*/  HGMMA.64x128x16.F32 R24, gdesc[UR8], R24, gsb0 ;  /* 0x01e00000081879f0 */ /* 0x000fe60008000818 */
[----:B------:R-:W-:Y:S02]  /*1840*/  WARPGROUP.DEPBAR.LE gsb0, 0x0 ;  /* 0x00008000000079c5 */ /* 0x000fe40000010000 */
[----:B------:R-:W-:Y:S05]  /*1850*/  @!P1 BRA `(.L_x_23) ;  /* 0x0000000400149947 */ /* 0x000fea0003800000 */
[----:B------:R-:W-:Y:S02]  /*1860*/  UIADD3 UR6, UR39, 0x1, URZ ;  /* 0x0000000127067890 */ /* 0x000fe4000fffe03f */
[----:B------:R-:W-:Y:S02]  /*1870*/  IMAD.U32 R3, RZ, RZ, UR39 ;  /* 0x00000027ff037e24 */ /* 0x000fe4000f8e00ff */
[----:B------:R-:W-:-:S04]  /*1880*/  UISETP.NE.AND UP0, UPT, UR6, 0x9, UPT ;  /* 0x000000090600788c */ /* 0x000fc8000bf05270 */
[----:B------:R-:W-:Y:S02]  /*1890*/  USEL UR7, URZ, 0x1, UP0 ;  /* 0x000000013f077887 */ /* 0x000fe40008000000 */
[----:B------:R-:W-:Y:S02]  /*18a0*/  USEL UR6, UR6, URZ, UP0 ;  /* 0x0000003f06067287 */ /* 0x000fe40008000000 */
[----:B------:R-:W-:-:S06]  /*18b0*/  ULOP3.LUT UR7, UR38, UR7, URZ, 0x3c, !UPT ;  /* 0x0000000726077292 */ /* 0x000fcc000f8e3c3f */
[----:B------:R-:W-:-:S07]  /*18c0*/  IMAD.U32 R7, RZ, RZ, UR7 ;  /* 0x00000007ff077e24 */ /* 0x000fce000f8e00ff */
.L_x_30:
[----:B------:R-:W-:Y:S05]  /*18d0*/  @!P0 BRA `(.L_x_24) ;  /* 0x0000000000048947 */ /* 0x000fea0003800000 */
[----:B------:R-:W-:Y:S01]  /*18e0*/  BPT.TRAP 0x1 ;  /* 0x000000040000795c */ /* 0x000fe20000300000 */
.L_x_24:
[----:B------:R-:W3:Y:S01]  /*18f0*/  S2UR UR8, SR_CgaCtaId ;  /* 0x00000000000879c3 */ /* 0x000ee20000008800 */
[----:B------:R-:W-:Y:S01]  /*1900*/  UMOV UR7, 0x400 ;  /* 0x0000040000077882 */ /* 0x000fe20000000000 */
[----:B01----:R-:W-:Y:S01]  /*1910*/  IMAD.U32 R5, RZ, RZ, UR6 ;  /* 0x00000006ff057e24 */ /* 0x003fe2000f8e00ff */
[----:B------:R-:W-:Y:S01]  /*1920*/  SHF.L.U32 R4, R7, 0x1f, RZ ;  /* 0x0000001f07047819 */ /* 0x000fe200000006ff */
[----:B---3--:R-:W-:-:S06]  /*1930*/  ULEA UR7, UR8, UR7, 0x18 ;  /* 0x0000000708077291 */ /* 0x008fcc000f8ec03f */
[----:B------:R-:W-:-:S04]  /*1940*/  IMAD.U32 R6, RZ, RZ, UR7 ;  /* 0x00000007ff067e24 */ /* 0x000fc8000f8e00ff */
[----:B------:R-:W-:-:S04]  /*1950*/  IMAD R5, R5, 0x8, R6 ;  /* 0x0000000805057824 */ /* 0x000fc800078e0206 */
[----:B------:R0:W1:Y:S01]  /*1960*/  SYNCS.PHASECHK.TRANS64.TRYWAIT P1, [R5+URZ], R4 ;  /* 0x00000004050075a7 */ /* 0x000062000802017f */
[----:B------:R-:W-:Y:S05]  /*1970*/  @!P0 BRA `(.L_x_25) ;  /* 0x0000000000048947 */ /* 0x000fea0003800000 */
[----:B------:R-:W-:Y:S01]  /*1980*/  BPT.TRAP 0x1 ;  /* 0x000000040000795c */ /* 0x000fe20000300000 */
.L_x_25:
[----:B-1----:R-:W-:Y:S05]  /*1990*/  @P1 BRA `(.L_x_26) ;  /* 0x0000000000081947 */ /* 0x002fea0003800000 */
[----:B------:R-:W1:Y:S02]  /*19a0*/  SYNCS.PHASECHK.TRANS64.TRYWAIT P1, [R5+URZ], R4 ;  /* 0x00000004050075a7 */ /* 0x000e64000802017f */
[----:B-1----:R-:W-:Y:S05]  /*19b0*/  @!P1 BRA `(.L_x_27) ;  /* 0x000000ac000c9947 */ /* 0x002fea0003800000 */
.L_x_26:
[----:B------:R-:W-:Y:S01]  /*19c0*/  ULEA UR7, UR6, UR4, 0xa ;  /* 0x0000000406077291 */ /* 0x000fe2000f8e503f */
[----:B------:R-:W-:Y:S01]  /*19d0*/  WARPGROUP.ARRIVE ;  /* 0x00000000000079c5 */ /* 0x000fe20000000000 */
[----:B------:R-:W-:Y:S01]  /*19e0*/  ULEA UR12, UR6, UR5, 0x9 ;  /* 0x00000005060c7291 */ /* 0x000fe2000f8e483f */
[----:B------:R-:W-:Y:S01]  /*19f0*/  UMOV UR9, 0x80000020 ;  /* 0x8000002000097882 */ /* 0x000fe20000000000 */
[----:B------:R-:W-:-:S03]  /*1a00*/  UMOV UR11, 0x80000020 ;  /* 0x80000020000b7882 */ /* 0x000fc60000000000 */
[----:B------:R-:W-:Y:S02]  /*1a10*/  UMOV UR8, UR7 ;  /* 0x0000000700087c82 */ /* 0x000fe40008000000 */
[----:B------:R-:W-:Y:S02]  /*1a20*/  UMOV UR10, UR12 ;  /* 0x0000000c000a7c82 */ /* 0x000fe40008000000 */
[----:B------:R-:W-:Y:S01]  /*1a30*/  HGMMA.64x128x16.F32 R88, gdesc[UR8], R88, gsb0 ;  /* 0x01e00000085879f0 */ /* 0x000fe20008000858 */
[----:B------:R-:W-:Y:S01]  /*1a40*/  UIADD3 UR8, UR7, 0x200, URZ ;  /* 0x0000020007087890 */ /* 0x000fe2000fffe03f */
[----:B------:R-:W-:Y:S01]  /*1a50*/  UMOV UR9, 0x80000020 ;  /* 0x8000002000097882 */ /* 0x000fe20000000000 */
[----:B------:R-:W-:Y:S02]  /*1a60*/  WARPGROUP.DEPBAR.LE gsb0, 0x0 ;  /* 0x00008000000079c5 */ /* 0x000fe40000010000 */
[----:B------:R-:W-:-:S07]  /*1a70*/  WARPGROUP.ARRIVE ;  /* 0x00000000000079c5 */ /* 0x000fce0000000000 */
[----:B------:R-:W-:Y:S01]  /*1a80*/  HGMMA.64x128x16.F32 R24, gdesc[UR8], R24, gsb0 ;  /* 0x01e00000081879f0 */ /* 0x000fe20008000818 */
        /* <DEDUP_REMOVED lines=14> */
[----:B------:R-:W-:Y:S01]  /*1b70*/  BPT.TRAP 0x1 ;  /* 0x000000040000795c */ /* 0x000fe20000300000 */
.L_x_28:
[----:B------:R-:W-:-:S13]  /*1b80*/  ISETP.NE.AND P1, PT, R22, RZ, PT ;  /* 0x000000ff1600720c */ /* 0x000fda0003f25270 */
[----:B01----:R-:W-:-:S05]  /*1b90*/  @P1 IMAD R4, R3, 0x8, R6 ;  /* 0x0000000803041824 */ /* 0x003fca00078e0206 */
[----:B------:R-:W-:-:S04]  /*1ba0*/  @P1 IADD3 R5, R4, 0x48, RZ ;  /* 0x0000004804051810 */ /* 0x000fc80007ffe0ff */
[----:B------:R-:W-:-:S04]  /*1bb0*/  @P1 PRMT R5, R152, 0x654, R5 ;  /* 0x0000065498051816 */ /* 0x000fc80000000005 */
[----:B------:R0:W-:Y:S01]  /*1bc0*/  @P1 SYNCS.ARRIVE.TRANS64.RED.A1T0 RZ, [R5+URZ], RZ ;  /* 0x000000ff05ff19a7 */ /* 0x0001e2000810043f */
[----:B------:R-:W-:-:S13]  /*1bd0*/  ISETP.GT.U32.AND P1, PT, R19, 0x1, PT ;  /* 0x000000011300780c */ /* 0x000fda0003f24070 */
[----:B0-----:R-:W-:Y:S05]  /*1be0*/  @P1 BRA `(.L_x_29) ;  /* 0x0000000000041947 */ /* 0x001fea0003800000 */
[----:B------:R-:W-:Y:S01]  /*1bf0*/  BPT.TRAP 0x1 ;  /* 0x000000040000795c */ /* 0x000fe20000300000 */
.L_x_29:
[----:B------:R-:W-:Y:S01]  /*1c00*/  UIADD3 UR6, UR6, 0x1, URZ ;  /* 0x0000000106067890 */ /* 0x000fe2000fffe03f */
[C---:B------:R-:W-:Y:S01]  /*1c10*/  ISETP.GT.AND P2, PT, R0.reuse, 0x1, PT ;  /* 0x000000010000780c */ /* 0x040fe20003f44270 */
[----:B------:R-:W-:Y:S02]  /*1c20*/  VIADD R3, R3, 0x1 ;  /* 0x0000000103037836 */ /* 0x000fe40000000000 */
[----:B------:R-:W-:Y:S01]  /*1c30*/  UISETP.NE.AND UP0, UPT, UR6, 0x9, UPT ;  /* 0x000000090600788c */ /* 0x000fe2000bf05270 */
[----:B------:R-:W-:Y:S02]  /*1c40*/  VIADD R0, R0, 0xffffffff ;  /* 0xffffffff00007836 */ /* 0x000fe40000000000 */
[C---:B------:R-:W-:Y:S01]  /*1c50*/  ISETP.NE.AND P1, PT, R3.reuse, 0x9, PT ;  /* 0x000000090300780c */ /* 0x040fe20003f25270 */
[----:B------:R-:W-:Y:S02]  /*1c60*/  USEL UR7, URZ, 0x1, UP0 ;  /* 0x000000013f077887 */ /* 0x000fe40008000000 */
[----:B------:R-:W-:Y:S01]  /*1c70*/  USEL UR6, UR6, URZ, UP0 ;  /* 0x0000003f06067287 */ /* 0x000fe20008000000 */
[----:B------:R-:W-:-:S03]  /*1c80*/  SEL R3, R3, RZ, P1 ;  /* 0x000000ff03037207 */ /* 0x000fc60000800000 */
[----:B------:R-:W-:Y:S01]  /*1c90*/  LOP3.LUT R7, R7, UR7, RZ, 0x3c, !PT ;  /* 0x0000000707077c12 */ /* 0x000fe2000f8e3cff */
[----:B------:R-:W-:Y:S07]  /*1ca0*/  @P2 BRA `(.L_x_30) ;  /* 0xfffffffc00082947 */ /* 0x000fee000383ffff */
.L_x_23:
[----:B------:R-:W3:Y:S02]  /*1cb0*/  LDC R0, c[0x0][0x28c] ;  /* 0x0000a300ff007b82 */ /* 0x000ee40000000800 */
[----:B---3--:R-:W-:-:S13]  /*1cc0*/  ISETP.GE.AND P1, PT, R0, 0x1, PT ;  /* 0x000000010000780c */ /* 0x008fda0003f26270 */
[----:B------:R-:W-:Y:S05]  /*1cd0*/  @!P1 BRA `(.L_x_31) ;  /* 0x0000000000509947 */ /* 0x000fea0003800000 */
[----:B------:R-:W-:Y:S05]  /*1ce0*/  @!P0 BRA `(.L_x_32) ;  /* 0x0000000000048947 */ /* 0x000fea0003800000 */
[----:B------:R-:W-:Y:S01]  /*1cf0*/  BPT.TRAP 0x1 ;  /* 0x000000040000795c */ /* 0x000fe20000300000 */
.L_x_32:
[----:B------:R-:W-:Y:S01]  /*1d00*/  ISETP.NE.AND P0, PT, R22, RZ, PT ;  /* 0x000000ff1600720c */ /* 0x000fe20003f05270 */
[----:B------:R-:W-:Y:S01]  /*1d10*/  BSSY B0, `(.L_x_33) ;  /* 0x000000e000007945 */ /* 0x000fe20003800000 */
[----:B------:R-:W-:-:S11]  /*1d20*/  ISETP.GT.U32.AND P1, PT, R19, 0x1, PT ;  /* 0x000000011300780c */ /* 0x000fd60003f24070 */
[----:B------:R-:W-:Y:S05]  /*1d30*/  @!P0 BRA `(.L_x_34) ;  /* 0x00000000002c8947 */ /* 0x000fea0003800000 */
[----:B------:R-:W-:-:S04]  /*1d40*/  UISETP.LT.AND UP0, UPT, UR40, 0x1, UPT ;  /* 0x000000012800788c */ /* 0x000fc8000bf01270 */
[----:B------:R-:W-:-:S04]  /*1d50*/  USEL UR6, UR40, 0x1, UP0 ;  /* 0x0000000128067887 */ /* 0x000fc80008000000 */
[----:B------:R-:W-:-:S04]  /*1d60*/  UIADD3 UR6, UR39, UR40, -UR6 ;  /* 0x0000002827067290 */ /* 0x000fc8000fffe806 */
[----:B------:R-:W-:-:S04]  /*1d70*/  UIMAD.WIDE.U32 UR4, UR6, 0x38e38e39, URZ ;  /* 0x38e38e39060478a5 */ /* 0x000fc8000f8e003f */
[----:B------:R-:W-:-:S04]  /*1d80*/  USHF.R.U32.HI UR4, URZ, 0x1, UR5 ;  /* 0x000000013f047899 */ /* 0x000fc80008011605 */
[----:B------:R-:W-:-:S06]  /*1d90*/  UIMAD UR6, UR4, -0x9, UR6 ;  /* 0xfffffff7040678a4 */ /* 0x000fcc000f8e0206 */
[----:B------:R-:W-:-:S04]  /*1da0*/  IMAD.U32 R3, RZ, RZ, UR6 ;  /* 0x00000006ff037e24 */ /* 0x000fc8000f8e00ff */
[----:B------:R-:W-:-:S04]  /*1db0*/  IMAD R0, R3, 0x8, R6 ;  /* 0x0000000803007824 */ /* 0x000fc800078e0206 */
[----:B------:R-:W-:-:S05]  /*1dc0*/  VIADD R3, R0, 0x48 ;  /* 0x0000004800037836 */ /* 0x000fca0000000000 */
[----:B------:R-:W-:-:S04]  /*1dd0*/  PRMT R3, R152, 0x654, R3 ;  /* 0x0000065498037816 */ /* 0x000fc80000000003 */
[----:B------:R3:W-:Y:S03]  /*1de0*/  SYNCS.ARRIVE.TRANS64.RED.A1T0 RZ, [R3+URZ], RZ ;  /* 0x000000ff03ff79a7 */ /* 0x0007e6000810043f */
.L_x_34:
[----:B------:R-:W-:Y:S05]  /*1df0*/  BSYNC B0 ;  /* 0x0000000000007941 */ /* 0x000fea0003800000 */
.L_x_33:
[----:B------:R-:W-:Y:S05]  /*1e00*/  @P1 BRA `(.L_x_31) ;  /* 0x0000000000041947 */ /* 0x000fea0003800000 */
[----:B------:R-:W-:Y:S01]  /*1e10*/  BPT.TRAP 0x1 ;  /* 0x000000040000795c */ /* 0x000fe20000300000 */
.L_x_31:
[----:B------:R-:W4:Y:S01]  /*1e20*/  LDC R6, c[0x0][0x288] ;  /* 0x0000a200ff067b82 */ /* 0x000f220000000800 */
[--C-:B------:R-:W-:Y:S01]  /*1e30*/  SHF.R.U32.HI R0, RZ, 0x2, R18.reuse ;  /* 0x00000002ff007819 */ /* 0x100fe20000011612 */
[----:B------:R-:W-:Y:S01]  /*1e40*/  IMAD.SHL.U32 R13, R154, 0x80, RZ ;  /* 0x000000809a0d7824 */ /* 0x000fe200078e00ff */
[----:B01----:R-:W-:Y:S01]  /*1e50*/  SHF.R.U32.HI R5, RZ, 0x7, R18 ;  /* 0x00000007ff057819 */ /* 0x003fe20000011612 */
[----:B------:R-:W-:Y:S01]  /*1e60*/  UIADD3 UR39, UR40, UR39, URZ ;  /* 0x0000002728277290 */ /* 0x000fe2000fffe03f */
[----:B------:R-:W-:Y:S01]  /*1e70*/  LOP3.LUT R4, R18, 0x60, RZ, 0xc0, !PT ;  /* 0x0000006012047812 */ /* 0x000fe200078ec0ff */
[----:B------:R-:W-:Y:S01]  /*1e80*/  ULDC UR7, c[0x0][0x284] ;  /* 0x0000a10000077ab9 */ /* 0x000fe20000000800 */
[----:B---3--:R-:W-:Y:S01]  /*1e90*/  LOP3.LUT R3, R0, 0x7, RZ, 0xc0, !PT ;  /* 0x0000000700037812 */ /* 0x008fe200078ec0ff */
[----:B------:R-:W-:Y:S01]  /*1ea0*/  UISETP.GT.U32.AND UP0, UPT, UR39, 0x8, UPT ;  /* 0x000000082700788c */ /* 0x000fe2000bf04070 */
[----:B------:R-:W-:Y:S01]  /*1eb0*/  LOP3.LUT R0, R5, 0x1, RZ, 0xc0, !PT ;  /* 0x0000000105007812 */ /* 0x000fe200078ec0ff */
[----:B------:R-:W-:Y:S01]  /*1ec0*/  UISETP.GE.U32.AND UP1, UPT, UR40, 0x9, UPT ;  /* 0x000000092800788c */ /* 0x000fe2000bf26070 */
[----:B------:R-:W-:Y:S01]  /*1ed0*/  SHF.R.U32.HI R10, RZ, 0x1, R4 ;  /* 0x00000001ff0a7819 */ /* 0x000fe20000011604 */
[----:B------:R-:W-:Y:S01]  /*1ee0*/  UISETP.LT.U32.AND UP0, UPT, UR40, 0x9, UP0 ;  /* 0x000000092800788c */ /* 0x000fe20008701070 */
[----:B------:R-:W-:Y:S01]  /*1ef0*/  LOP3.LUT R4, R18, 0x3, RZ, 0xc0, !PT ;  /* 0x0000000312047812 */ /* 0x000fe200078ec0ff */
[----:B------:R-:W-:Y:S01]  /*1f00*/  IMAD.SHL.U32 R8, R0, 0x40, RZ ;  /* 0x0000004000087824 */ /* 0x000fe200078e00ff */
[----:B------:R-:W-:Y:S01]  /*1f10*/  IADD3 R5, RZ, -R10, -R3 ;  /* 0x8000000aff057210 */ /* 0x000fe20007ffe803 */
[----:B------:R-:W-:Y:S01]  /*1f20*/  ULDC.64 UR8, c[0x0][0x5d0] ;  /* 0x0001740000087ab9 */ /* 0x000fe20000000a00 */
[----:B------:R-:W-:Y:S01]  /*1f30*/  SHF.R.S32.HI R21, RZ, 0x1f, R23 ;  /* 0x0000001fff157819 */ /* 0x000fe20000011417 */
[----:B------:R-:W-:Y:S01]  /*1f40*/  UIMAD.WIDE.U32 UR4, UR39, 0x38e38e39, URZ ;  /* 0x38e38e39270478a5 */ /* 0x000fe2000f8e003f */
[----:B--2---:R-:W-:Y:S01]  /*1f50*/  LOP3.LUT R157, R8, 0x40, R3, 0xe2, !PT ;  /* 0x00000040089d7812 */ /* 0x004fe200078ee203 */
[----:B------:R-:W-:Y:S01]  /*1f60*/  IMAD R3, R0, -0x40, R5 ;  /* 0xffffffc000037824 */ /* 0x000fe200078e0205 */
[----:B------:R-:W-:Y:S01]  /*1f70*/  USEL UR6, URZ, 0x1, !UP0 ;  /* 0x000000013f067887 */ /* 0x000fe2000c000000 */
[----:B------:R-:W-:Y:S01]  /*1f80*/  IMAD.SHL.U32 R0, R153, 0x100, RZ ;  /* 0x0000010099007824 */ /* 0x000fe200078e00ff */
[----:B------:R-:W-:Y:S01]  /*1f90*/  USHF.R.U32.HI UR4, URZ, 0x1, UR5 ;  /* 0x000000013f047899 */ /* 0x000fe20008011605 */
[----:B----4-:R-:W-:Y:S01]  /*1fa0*/  IMAD R12, R4, -0x2, R6 ;  /* 0xfffffffe040c7824 */ /* 0x010fe200078e0206 */
[----:B------:R-:W-:Y:S01]  /*1fb0*/  ISETP.GE.AND P0, PT, R13, R6, PT ;  /* 0x000000060d00720c */ /* 0x000fe20003f06270 */
[----:B------:R-:W-:Y:S01]  /*1fc0*/  IMAD.SHL.U32 R6, R18, 0x2, RZ ;  /* 0x0000000212067824 */ /* 0x000fe200078e00ff */
[----:B------:R-:W-:Y:S01]  /*1fd0*/  ULOP3.LUT UR38, UR38, UR6, URZ, 0x3c, !UPT ;  /* 0x0000000626267292 */ /* 0x000fe2000f8e3c3f */
[----:B------:R-:W-:Y:S01]  /*1fe0*/  IMAD R4, R21, UR8, RZ ;  /* 0x0000000815047c24 */ /* 0x000fe2000f8e02ff */
[C---:B------:R-:W-:Y:S01]  /*1ff0*/  ISETP.GE.OR P0, PT, R0.reuse, UR7, P0 ;  /* 0x0000000700007c0c */ /* 0x040fe20008706670 */
[----:B------:R-:W-:Y:S01]  /*2000*/  IMAD.WIDE R8, R153, 0x100, RZ ;  /* 0x0000010099087825 */ /* 0x000fe200078e02ff */
[----:B------:R-:W-:Y:S01]  /*2010*/  LOP3.LUT R6, R13, 0x6, R6, 0xf8, !PT ;  /* 0x000000060d067812 */ /* 0x000fe200078ef806 */
[----:B------:R-:W-:Y:S01]  /*2020*/  UIMAD UR39, UR4, -0x9, UR39 ;  /* 0xfffffff7042778a4 */ /* 0x000fe2000f8e0227 */
[----:B------:R-:W-:Y:S01]  /*2030*/  IADD3 R3, -R0, UR7, R3 ;  /* 0x0000000700037c10 */ /* 0x000fe2000fffe103 */
[----:B------:R-:W-:Y:S01]  /*2040*/  IMAD R11, R23, UR9, R4 ;  /* 0x00000009170b7c24 */ /* 0x000fe2000f8e0204 */
[----:B------:R-:W-:Y:S01]  /*2050*/  SHF.R.S32.HI R7, RZ, 0x1f, R6 ;  /* 0x0000001fff077819 */ /* 0x000fe20000011406 */
[----:B------:R-:W-:Y:S01]  /*2060*/  @UP1 ULOP3.LUT UR38, UR38, 0x1, UR4, 0x78, !UPT ;  /* 0x0000000126261892 */ /* 0x000fe2000f8e7804 */
[----:B------:R-:W-:Y:S01]  /*2070*/  LOP3.LUT R157, R8, R157, R10, 0xfe, !PT ;  /* 0x0000009d089d7212 */ /* 0x000fe200078efe0a */
[----:B------:R-:W-:-:S02]  /*2080*/  IMAD.IADD R0, R12, 0x1, -R13 ;  /* 0x000000010c007824 */ /* 0x000fc400078e0a0d */
[----:B------:R-:W-:-:S04]  /*2090*/  IMAD.WIDE.U32 R4, R23, UR8, R6 ;  /* 0x0000000817047c25 */ /* 0x000fc8000f8e0006 */
[----:B------:R-:W-:Y:S01]  /*20a0*/  IMAD.MOV.U32 R153, RZ, RZ, -0x1 ;  /* 0xffffffffff997424 */ /* 0x000fe200078e00ff */
[----:B------:R-:W-:Y:S01]  /*20b0*/  IADD3 R11, R5, R11, RZ ;  /* 0x0000000b050b7210 */ /* 0x000fe20007ffe0ff */
[----:B------:R-:W-:Y:S01]  /*20c0*/  IMAD.MOV.U32 R10, RZ, RZ, R4 ;  /* 0x000000ffff0a7224 */ /* 0x000fe200078e0004 */
[----:B------:R-:W-:Y:S06]  /*20d0*/  @P0 BRA `(.L_x_35) ;  /* 0x0000008400680947 */ /* 0x000fec0003800000 */
[----:B------:R-:W0:Y:S01]  /*20e0*/  LDC.64 R4, c[0x0][0x5c8] ;  /* 0x00017200ff047b82 */ /* 0x000e220000000a00 */
[----:B-----5:R-:W-:Y:S01]  /*20f0*/  FSETP.NEU.AND P0, PT, R156, RZ, PT ;  /* 0x000000ff9c00720b */ /* 0x020fe20003f0d000 */
[----:B------:R-:W-:Y:S01]  /*2100*/  BSSY B0, `(.L_x_35) ;  /* 0x0000857000007945 */ /* 0x000fe20003800000 */
[----:B------:R-:W-:-:S04]  /*2110*/  ISETP.GT.AND P3, PT, R3, RZ, PT ;  /* 0x000000ff0300720c */ /* 0x000fc80003f64270 */
[----:B------:R-:W-:Y:S01]  /*2120*/  ISETP.GT.AND P1, PT, R0, RZ, P3 ;  /* 0x000000ff0000720c */ /* 0x000fe20001f24270 */
[-C--:B0-----:R-:W-:Y:S02]  /*2130*/  IMAD R12, R9, R4.reuse, RZ ;  /* 0x00000004090c7224 */ /* 0x081fe400078e02ff */
[----:B------:R-:W-:-:S04]  /*2140*/  IMAD.WIDE.U32 R168, R157, R4, R10 ;  /* 0x000000049da87225 */ /* 0x000fc800078e000a */
[----:B------:R-:W-:-:S04]  /*2150*/  IMAD R11, R157, R5, R12 ;  /* 0x000000059d0b7224 */ /* 0x000fc800078e020c */
[----:B------:R-:W-:Y:S01]  /*2160*/  IMAD.IADD R167, R169, 0x1, R11 ;  /* 0x00000001a9a77824 */ /* 0x000fe200078e020b */
[----:B------:R-:W-:Y:S06]  /*2170*/  @!P0 BRA `(.L_x_36) ;  /* 0x0000006000088947 */ /* 0x000fec0003800000 */
[----:B------:R-:W0:Y:S01]  /*2180*/  LDC.64 R12, c[0x0][0x5b8] ;  /* 0x00016e00ff0c7b82 */ /* 0x000e220000000a00 */
[----:B------:R-:W-:-:S07]  /*2190*/  ULDC.64 UR4, c[0x0][0x5c0] ;  /* 0x0001700000047ab9 */ /* 0x000fce0000000a00 */
[----:B------:R-:W1:Y:S08]  /*21a0*/  LDC.64 R14, c[0x0][0x5b0] ;  /* 0x00016c00ff0e7b82 */ /* 0x000e700000000a00 */
[----:B------:R-:W2:Y:S01]  /*21b0*/  LDC.64 R10, c[0x0][0x5a8] ;  /* 0x00016a00ff0a7b82 */ /* 0x000ea20000000a00 */
[----:B0-----:R-:W-:-:S04]  /*21c0*/  IMAD R20, R21, R12, RZ ;  /* 0x0000000c15147224 */ /* 0x001fc800078e02ff */
[C---:B------:R-:W-:Y:S02]  /*21d0*/  IMAD R13, R23.reuse, R13, R20 ;  /* 0x0000000d170d7224 */ /* 0x040fe400078e0214 */
[----:B------:R-:W-:-:S04]  /*21e0*/  IMAD.WIDE.U32 R20, R23, R12, R6 ;  /* 0x0000000c17147225 */ /* 0x000fc800078e0006 */
[-C--:B-1----:R-:W-:Y:S02]  /*21f0*/  IMAD R154, R9, R14.reuse, RZ ;  /* 0x0000000e099a7224 */ /* 0x082fe400078e02ff */
[----:B------:R-:W-:Y:S02]  /*2200*/  IMAD.IADD R159, R21, 0x1, R13 ;  /* 0x00000001159f7824 */ /* 0x000fe400078e020d */
[----:B------:R-:W-:Y:S02]  /*2210*/  IMAD.MOV.U32 R158, RZ, RZ, R20 ;  /* 0x000000ffff9e7224 */ /* 0x000fe400078e0014 */
[C---:B------:R-:W-:Y:S02]  /*2220*/  IMAD R169, R157.reuse, R15, R154 ;  /* 0x0000000f9da97224 */ /* 0x040fe400078e029a */
[----:B------:R-:W-:-:S04]  /*2230*/  IMAD.WIDE.U32 R160, R157, R14, R158 ;  /* 0x0000000e9da07225 */ /* 0x000fc800078e009e */
[----:B------:R-:W-:Y:S01]  /*2240*/  IMAD.IADD R154, R161, 0x1, R169 ;  /* 0x00000001a19a7824 */ /* 0x000fe200078e02a9 */
[----:B--2---:R-:W-:-:S04]  /*2250*/  LEA R162, P0, R160, R10, 0x1 ;  /* 0x0000000aa0a27211 */ /* 0x004fc800078008ff */
[----:B------:R-:W-:-:S05]  /*2260*/  LEA.HI.X R163, R160, R11, R154, 0x1, P0 ;  /* 0x0000000ba0a37211 */ /* 0x000fca00000f0c9a */
[----:B------:R-:W2:Y:S01]  /*2270*/  @P1 LDG.E.LTC128B.U16 R154, desc[UR36][R162.64] ;  /* 0x00000024a29a1981 */ /* 0x000ea2000c1e1520 */
[----:B------:R-:W-:Y:S01]  /*2280*/  IMAD.WIDE.U32 R164, R157, R14, R6 ;  /* 0x0000000e9da47225 */ /* 0x000fe200078e0006 */
[----:B------:R-:W-:Y:S01]  /*2290*/  ISETP.GT.AND P2, PT, R0, 0x1, P3 ;  /* 0x000000010000780c */ /* 0x000fe20001f44270 */
[----:B------:R-:W-:Y:S01]  /*22a0*/  BSSY B1, `(.L_x_37) ;  /* 0x0000012000017945 */ /* 0x000fe20003800000 */
[----:B------:R-:W-:Y:S01]  /*22b0*/  LEA R160, P0, R168, UR4, 0x1 ;  /* 0x00000004a8a07c11 */ /* 0x000fe2000f8008ff */
[----:B------:R-:W-:Y:S02]  /*22c0*/  IMAD.IADD R165, R169, 0x1, R165 ;  /* 0x00000001a9a57824 */ /* 0x000fe400078e02a5 */
[----:B------:R-:W-:-:S04]  /*22d0*/  IMAD.WIDE.U32 R164, R23, R12, R164 ;  /* 0x0000000c17a47225 */ /* 0x000fc800078e00a4 */
[----:B--2---:R-:W-:-:S05]  /*22e0*/  HADD2.F32 R161, -RZ, R154.H0_H0 ;  /* 0x2000009affa17230 */ /* 0x004fca0000004100 */
[----:B------:R-:W-:-:S04]  /*22f0*/  FMUL R161, R161, R156 ;  /* 0x0000009ca1a17220 */ /* 0x000fc80000400000 */
[----:B------:R-:W-:Y:S01]  /*2300*/  FFMA R161, R88, R155, R161 ;  /* 0x0000009b58a17223 */ /* 0x000fe200000000a1 */
[----:B------:R-:W-:-:S04]  /*2310*/  IMAD.IADD R88, R13, 0x1, R165 ;  /* 0x000000010d587824 */ /* 0x000fc800078e02a5 */
[----:B------:R-:W-:Y:S02]  /*2320*/  F2FP.F16.F32.PACK_AB R163, RZ, R161 ;  /* 0x000000a1ffa3723e */ /* 0x000fe400000000ff */
[----:B------:R-:W-:Y:S02]  /*2330*/  LEA.HI.X R161, R168, UR5, R167, 0x1, P0 ;  /* 0x00000005a8a17c11 */ /* 0x000fe400080f0ca7 */
[----:B------:R-:W-:Y:S02]  /*2340*/  PRMT R165, R163, 0x7610, R165 ;  /* 0x00007610a3a57816 */ /* 0x000fe400000000a5 */
[----:B------:R-:W-:-:S03]  /*2350*/  LEA R162, P0, R164, R10, 0x1 ;  /* 0x0000000aa4a27211 */ /* 0x000fc600078008ff */
[----:B------:R0:W-:Y:S01]  /*2360*/  @P1 STG.E.U16 desc[UR36][R160.64], R165 ;  /* 0x000000a5a0001986 */ /* 0x0001e2000c101524 */
[----:B------:R-:W-:Y:S02]  /*2370*/  LEA.HI.X R163, R164, R11, R88, 0x1, P0 ;  /* 0x0000000ba4a37211 */ /* 0x000fe400000f0c58 */
[C---:B------:R-:W-:Y:S02]  /*2380*/  SHF.L.U32 R164, R14.reuse, 0x3, RZ ;  /* 0x000000030ea47819 */ /* 0x040fe400000006ff */
[----:B0-----:R-:W-:Y:S01]  /*2390*/  SHF.L.U64.HI R165, R14, 0x3, R15 ;  /* 0x000000030ea57819 */ /* 0x001fe2000001020f */
[----:B------:R-:W-:Y:S06]  /*23a0*/  @!P2 BRA `(.L_x_38) ;  /* 0x000000000004a947 */ /* 0x000fec0003800000 */
[----:B------:R0:W5:Y:S02]  /*23b0*/  LDG.E.LTC128B.U16 R154, desc[UR36][R162.64+0x2] ;  /* 0x00000224a29a7981 */ /* 0x000164000c1e1520 */
.L_x_38:
[----:B------:R-:W-:Y:S05]  /*23c0*/  BSYNC B1 ;  /* 0x0000000000017941 */ /* 0x000fea0003800000 */
.L_x_37:
[----:B-----5:R-:W-:Y:S01]  /*23d0*/  HADD2.F32 R167, -RZ, R154.H0_H0 ;  /* 0x2000009affa77230 */ /* 0x020fe20000004100 */
[----:B------:R-:W-:Y:S01]  /*23e0*/  ISETP.GT.AND P0, PT, R3, 0x8, PT ;  /* 0x000000080300780c */ /* 0x000fe20003f04270 */
[----:B------:R-:W-:-:S04]  /*23f0*/  IMAD.WIDE.U32 R172, R157, R14, R164 ;  /* 0x0000000e9dac7225 */ /* 0x000fc800078e00a4 */
[----:B------:R-:W-:Y:S01]  /*2400*/  FMUL R88, R167, R156 ;  /* 0x0000009ca7587220 */ /* 0x000fe20000400000 */
[----:B------:R-:W-:Y:S01]  /*2410*/  IMAD.IADD R171, R169, 0x1, R173 ;  /* 0x00000001a9ab7824 */ /* 0x000fe200078e02ad */
[----:B------:R-:W-:Y:S02]  /*2420*/  IADD3 R167, P4, R20, R172, RZ ;  /* 0x000000ac14a77210 */ /* 0x000fe40007f9e0ff */
[----:B------:R-:W-:Y:S01]  /*2430*/  FFMA R89, R89, R155, R88 ;  /* 0x0000009b59597223 */ /* 0x000fe20000000058 */
[----:B------:R-:W-:Y:S02]  /*2440*/  ISETP.GT.AND P1, PT, R0, RZ, P0 ;  /* 0x000000ff0000720c */ /* 0x000fe40000724270 */
[----:B------:R-:W-:Y:S01]  /*2450*/  IMAD.X R168, R171, 0x1, R159, P4 ;  /* 0x00000001aba87824 */ /* 0x000fe200020e069f */
[----:B------:R-:W-:Y:S02]  /*2460*/  LEA R88, P4, R167, R10, 0x1 ;  /* 0x0000000aa7587211 */ /* 0x000fe400078808ff */
[----:B------:R-:W-:-:S02]  /*2470*/  F2FP.F16.F32.PACK_AB R169, RZ, R89 ;  /* 0x00000059ffa9723e */ /* 0x000fc400000000ff */
[--C-:B------:R-:W-:Y:S02]  /*2480*/  LEA.HI.X R89, R167, R11, R168.reuse, 0x1, P4 ;  /* 0x0000000ba7597211 */ /* 0x100fe400020f0ca8 */
[----:B------:R-:W-:-:S05]  /*2490*/  PRMT R168, R169, 0x7610, R168 ;  /* 0x00007610a9a87816 */ /* 0x000fca00000000a8 */
[----:B------:R1:W-:Y:S04]  /*24a0*/  @P2 STG.E.U16 desc[UR36][R160.64+0x2], R168 ;  /* 0x000002a8a0002986 */ /* 0x0003e8000c101524 */
[----:B------:R2:W3:Y:S01]  /*24b0*/  @P1 LDG.E.LTC128B.U16 R154, desc[UR36][R88.64] ;  /* 0x00000024589a1981 */ /* 0x0004e2000c1e1520 */
[----:B------:R-:W-:Y:S01]  /*24c0*/  IMAD.SHL.U32 R167, R4, 0x10, RZ ;  /* 0x0000001004a77824 */ /* 0x000fe200078e00ff */
[----:B------:R-:W-:Y:S01]  /*24d0*/  IADD3 R172, P2, R6, R172, RZ ;  /* 0x000000ac06ac7210 */ /* 0x000fe20007f5e0ff */
[----:B------:R-:W-:Y:S03]  /*24e0*/  BSSY B1, `(.L_x_39) ;  /* 0x0000011000017945 */ /* 0x000fe60003800000 */
[----:B------:R-:W-:Y:S01]  /*24f0*/  IADD3 R170, P4, R167, R160, RZ ;  /* 0x000000a0a7aa7210 */ /* 0x000fe20007f9e0ff */
[----:B------:R-:W-:Y:S01]  /*2500*/  IMAD.X R173, R7, 0x1, R171, P2 ;  /* 0x0000000107ad7824 */ /* 0x000fe200010e06ab */
[----:B------:R-:W-:Y:S01]  /*2510*/  ISETP.GT.AND P2, PT, R0, 0x1, P0 ;  /* 0x000000010000780c */ /* 0x000fe20000744270 */
[----:B------:R-:W-:-:S04]  /*2520*/  IMAD.WIDE.U32 R172, R23, R12, R172 ;  /* 0x0000000c17ac7225 */ /* 0x000fc800078e00ac */
[----:B-1----:R-:W-:Y:S01]  /*2530*/  IMAD.IADD R168, R13, 0x1, R173 ;  /* 0x000000010da87824 */ /* 0x002fe200078e02ad */
[----:B--2---:R-:W-:-:S04]  /*2540*/  LEA R88, P5, R172, R10, 0x1 ;  /* 0x0000000aac587211 */ /* 0x004fc800078a08ff */
[----:B------:R-:W-:Y:S01]  /*2550*/  LEA.HI.X R89, R172, R11, R168, 0x1, P5 ;  /* 0x0000000bac597211 */ /* 0x000fe200028f0ca8 */
[----:B---3--:R-:W-:-:S05]  /*2560*/  HADD2.F32 R169, -RZ, R154.H0_H0 ;  /* 0x2000009affa97230 */ /* 0x008fca0000004100 */
[----:B------:R-:W-:-:S04]  /*2570*/  FMUL R169, R169, R156 ;  /* 0x0000009ca9a97220 */ /* 0x000fc80000400000 */
[----:B------:R-:W-:Y:S01]  /*2580*/  FFMA R90, R90, R155, R169 ;  /* 0x0000009b5a5a7223 */ /* 0x000fe200000000a9 */
[----:B------:R-:W-:-:S04]  /*2590*/  SHF.L.U64.HI R169, R4, 0x4, R5 ;  /* 0x0000000404a97819 */ /* 0x000fc80000010205 */
[----:B------:R-:W-:Y:S01]  /*25a0*/  F2FP.F16.F32.PACK_AB R90, RZ, R90 ;  /* 0x0000005aff5a723e */ /* 0x000fe200000000ff */
[----:B------:R-:W-:-:S05]  /*25b0*/  IMAD.X R171, R169, 0x1, R161, P4 ;  /* 0x00000001a9ab7824 */ /* 0x000fca00020e06a1 */
[----:B------:R1:W-:Y:S01]  /*25c0*/  @P1 STG.E.U16 desc[UR36][R170.64], R90 ;  /* 0x0000005aaa001986 */ /* 0x0003e2000c101524 */
[----:B------:R-:W-:Y:S05]  /*25d0*/  @!P2 BRA `(.L_x_40) ;  /* 0x000000000004a947 */ /* 0x000fea0003800000 */
[----:B------:R2:W5:Y:S02]  /*25e0*/  LDG.E.LTC128B.U16 R154, desc[UR36][R88.64+0x2] ;  /* 0x00000224589a7981 */ /* 0x000564000c1e1520 */
.L_x_40:
[----:B------:R-:W-:Y:S05]  /*25f0*/  BSYNC B1 ;  /* 0x0000000000017941 */ /* 0x000fea0003800000 */
.L_x_39:
[----:B-----5:R-:W-:Y:S01]  /*2600*/  HADD2.F32 R173, -RZ, R154.H0_H0 ;  /* 0x2000009affad7230 */ /* 0x020fe20000004100 */
[----:B------:R-:W-:Y:S01]  /*2610*/  ISETP.GT.AND P1, PT, R0, 0x8, P3 ;  /* 0x000000080000780c */ /* 0x000fe20001f24270 */
[----:B------:R-:W-:Y:S03]  /*2620*/  BSSY B1, `(.L_x_41) ;  /* 0x000000a000017945 */ /* 0x000fe60003800000 */
[----:B-1----:R-:W-:-:S04]  /*2630*/  FMUL R90, R173, R156 ;  /* 0x0000009cad5a7220 */ /* 0x002fc80000400000 */
[----:B------:R-:W-:Y:S01]  /*2640*/  FFMA R90, R91, R155, R90 ;  /* 0x0000009b5b5a7223 */ /* 0x000fe2000000005a */
[----:B------:R-:W-:-:S04]  /*2650*/  @P2 IMAD.MOV.U32 R91, RZ, RZ, R171 ;  /* 0x000000ffff5b2224 */ /* 0x000fc800078e00ab */
[----:B------:R-:W-:-:S04]  /*2660*/  F2FP.F16.F32.PACK_AB R90, RZ, R90 ;  /* 0x0000005aff5a723e */ /* 0x000fc800000000ff */
[----:B------:R-:W-:Y:S01]  /*2670*/  PRMT R168, R90, 0x7610, R168 ;  /* 0x000076105aa87816 */ /* 0x000fe200000000a8 */
[----:B------:R-:W-:-:S05]  /*2680*/  @P2 IMAD.MOV.U32 R90, RZ, RZ, R170 ;  /* 0x000000ffff5a2224 */ /* 0x000fca00078e00aa */
[----:B------:R1:W-:Y:S01]  /*2690*/  @P2 STG.E.U16 desc[UR36][R90.64+0x2], R168 ;  /* 0x000002a85a002986 */ /* 0x0003e2000c101524 */
[----:B------:R-:W-:Y:S05]  /*26a0*/  @!P1 BRA `(.L_x_42) ;  /* 0x0000000000049947 */ /* 0x000fea0003800000 */
[----:B------:R3:W5:Y:S02]  /*26b0*/  LDG.E.LTC128B.U16 R154, desc[UR36][R162.64+0x10] ;  /* 0x00001024a29a7981 */ /* 0x000764000c1e1520 */
.L_x_42:
[----:B------:R-:W-:Y:S05]  /*26c0*/  BSYNC B1 ;  /* 0x0000000000017941 */ /* 0x000fea0003800000 */
.L_x_41:
[----:B-1---5:R-:W-:Y:S01]  /*26d0*/  HADD2.F32 R91, -RZ, R154.H0_H0 ;  /* 0x2000009aff5b7230 */ /* 0x022fe20000004100 */
[----:B------:R-:W-:Y:S01]  /*26e0*/  ISETP.GT.AND P2, PT, R0, 0x9, P3 ;  /* 0x000000090000780c */ /* 0x000fe20001f44270 */
[----:B------:R-:W-:Y:S01]  /*26f0*/  @P1 IMAD.MOV.U32 R90, RZ, RZ, R160 ;  /* 0x000000ffff5a1224 */ /* 0x000fe200078e00a0 */
[----:B------:R-:W-:Y:S02]  /*2700*/  BSSY B1, `(.L_x_43) ;  /* 0x0000009000017945 */ /* 0x000fe40003800000 */
[----:B------:R-:W-:-:S04]  /*2710*/  FMUL R91, R91, R156 ;  /* 0x0000009c5b5b7220 */ /* 0x000fc80000400000 */
[----:B------:R-:W-:-:S05]  /*2720*/  FFMA R91, R92, R155, R91 ;  /* 0x0000009b5c5b7223 */ /* 0x000fca000000005b */
[----:B------:R-:W-:-:S04]  /*2730*/  F2FP.F16.F32.PACK_AB R91, RZ, R91 ;  /* 0x0000005bff5b723e */ /* 0x000fc800000000ff */
[----:B------:R-:W-:Y:S02]  /*2740*/  PRMT R92, R91, 0x7610, R92 ;  /* 0x000076105b5c7816 */ /* 0x000fe4000000005c */
[----:B------:R-:W-:-:S05]  /*2750*/  @P1 MOV R91, R161 ;  /* 0x000000a1005b1202 */ /* 0x000fca0000000f00 */
[----:B------:R1:W-:Y:S01]  /*2760*/  @P1 STG.E.U16 desc[UR36][R90.64+0x10], R92 ;  /* 0x0000105c5a001986 */ /* 0x0003e2000c101524 */
[----:B------:R-:W-:Y:S05]  /*2770*/  @!P2 BRA `(.L_x_44) ;  /* 0x000000000004a947 */ /* 0x000fea0003800000 */
[----:B------:R4:W5:Y:S02]  /*2780*/  LDG.E.LTC128B.U16 R154, desc[UR36][R162.64+0x12] ;  /* 0x00001224a29a7981 */ /* 0x000964000c1e1520 */
.L_x_44:
[----:B------:R-:W-:Y:S05]  /*2790*/  BSYNC B1 ;  /* 0x0000000000017941 */ /* 0x000fea0003800000 */
.L_x_43:
[----:B-1---5:R-:W-:Y:S01]  /*27a0*/  HADD2.F32 R91, -RZ, R154.H0_H0 ;  /* 0x2000009aff5b7230 */ /* 0x022fe20000004100 */
[----:B------:R-:W-:Y:S01]  /*27b0*/  ISETP.GT.AND P1, PT, R0, 0x8, P0 ;  /* 0x000000080000780c */ /* 0x000fe20000724270 */
[----:B------:R-:W-:Y:S03]  /*27c0*/  BSSY B1, `(.L_x_45) ;  /* 0x000000a000017945 */ /* 0x000fe60003800000 */
[----:B------:R-:W-:Y:S01]  /*27d0*/  FMUL R90, R91, R156 ;  /* 0x0000009c5b5a7220 */ /* 0x000fe20000400000 */
[----:B------:R-:W-:-:S03]  /*27e0*/  @P2 IMAD.MOV.U32 R91, RZ, RZ, R161 ;  /* 0x000000ffff5b2224 */ /* 0x000fc600078e00a1 */
[----:B------:R-:W-:-:S05]  /*27f0*/  FFMA R90, R93, R155, R90 ;  /* 0x0000009b5d5a7223 */ /* 0x000fca000000005a */
[----:B------:R-:W-:-:S04]  /*2800*/  F2FP.F16.F32.PACK_AB R90, RZ, R90 ;  /* 0x0000005aff5a723e */ /* 0x000fc800000000ff */
[----:B------:R-:W-:Y:S01]  /*2810*/  PRMT R92, R90, 0x7610, R92 ;  /* 0x000076105a5c7816 */ /* 0x000fe2000000005c */
[----:B------:R-:W-:-:S05]  /*2820*/  @P2 IMAD.MOV.U32 R90, RZ, RZ, R160 ;  /* 0x000000ffff5a2224 */ /* 0x000fca00078e00a0 */
[----:B------:R1:W-:Y:S01]  /*2830*/  @P2 STG.E.U16 desc[UR36][R90.64+0x12], R92 ;  /* 0x0000125c5a002986 */ /* 0x0003e2000c101524 */
[----:B------:R-:W-:Y:S05]  /*2840*/  @!P1 BRA `(.L_x_46) ;  /* 0x0000000000049947 */ /* 0x000fea0003800000 */
[----:B------:R0:W5:Y:S02]  /*2850*/  LDG.E.LTC128B.U16 R154, desc[UR36][R88.64+0x10] ;  /* 0x00001024589a7981 */ /* 0x000164000c1e1520 */
.L_x_46:
[----:B------:R-:W-:Y:S05]  /*2860*/  BSYNC B1 ;  /* 0x0000000000017941 */ /* 0x000fea0003800000 */
.L_x_45:
[----:B-1---5:R-:W-:Y:S01]  /*2870*/  HADD2.F32 R91, -RZ, R154.H0_H0 ;  /* 0x2000009aff5b7230 */ /* 0x022fe20000004100 */
[----:B------:R-:W-:Y:S01]  /*2880*/  ISETP.GT.AND P2, PT, R0, 0x9, P0 ;  /* 0x000000090000780c */ /* 0x000fe20000744270 */
[----:B------:R-:W-:Y:S01]  /*2890*/  @P1 IMAD.MOV.U32 R90, RZ, RZ, R170 ;  /* 0x000000ffff5a1224 */ /* 0x000fe200078e00aa */
[----:B------:R-:W-:Y:S02]  /*28a0*/  BSSY B1, `(.L_x_47) ;  /* 0x0000009000017945 */ /* 0x000fe40003800000 */
[----:B------:R-:W-:-:S04]  /*28b0*/  FMUL R91, R91, R156 ;  /* 0x0000009c5b5b7220 */ /* 0x000fc80000400000 */
[----:B------:R-:W-:-:S05]  /*28c0*/  FFMA R91, R94, R155, R91 ;  /* 0x0000009b5e5b7223 */ /* 0x000fca000000005b */
[----:B------:R-:W-:-:S04]  /*28d0*/  F2FP.F16.F32.PACK_AB R91, RZ, R91 ;  /* 0x0000005bff5b723e */ /* 0x000fc800000000ff */
[----:B------:R-:W-:Y:S01]  /*28e0*/  PRMT R92, R91, 0x7610, R92 ;  /* 0x000076105b5c7816 */ /* 0x000fe2000000005c */
[----:B------:R-:W-:-:S05]  /*28f0*/  @P1 IMAD.MOV.U32 R91, RZ, RZ, R171 ;  /* 0x000000ffff5b1224 */ /* 0x000fca00078e00ab */
[----:B------:R1:W-:Y:S01]  /*2900*/  @P1 STG.E.U16 desc[UR36][R90.64+0x10], R92 ;  /* 0x0000105c5a001986 */ /* 0x0003e2000c101524 */
[----:B------:R-:W-:Y:S05]  /*2910*/  @!P2 BRA `(.L_x_48) ;  /* 0x000000000004a947 */ /* 0x000fea0003800000 */
[----:B------:R0:W5:Y:S02]  /*2920*/  LDG.E.LTC128B.U16 R154, desc[UR36][R88.64+0x12] ;  /* 0x00001224589a7981 */ /* 0x000164000c1e1520 */
.L_x_48:
[----:B------:R-:W-:Y:S05]  /*2930*/  BSYNC B1 ;  /* 0x0000000000017941 */ /* 0x000fea0003800000 */
.L_x_47:
        /* <DEDUP_REMOVED lines=12> */
.L_x_50:
[----:B------:R-:W-:Y:S05]  /*2a00*/  BSYNC B1 ;  /* 0x0000000000017941 */ /* 0x000fea0003800000 */
.L_x_49:
        /* <DEDUP_REMOVED lines=12> */
.L_x_52:
[----:B------:R-:W-:Y:S05]  /*2ad0*/  BSYNC B1 ;  /* 0x0000000000017941 */ /* 0x000fea0003800000 */
.L_x_51:
[----:B-1---5:R-:W-:Y:S01]  /*2ae0*/  HADD2.F32 R91, -RZ, R154.H0_H0 ;  /* 0x2000009aff5b7230 */ /* 0x022fe20000004100 */
[----:B------:R-:W-:Y:S01]  /*2af0*/  ISETP.GT.AND P1, PT, R0, 0x10, P0 ;  /* 0x000000100000780c */ /* 0x000fe20000724270 */
[----:B------:R-:W-:Y:S03]  /*2b00*/  BSSY B1, `(.L_x_53) ;  /* 0x000000a000017945 */ /* 0x000fe60003800000 */
[----:B------:R-:W-:Y:S01]  /*2b10*/  FMUL R90, R91, R156 ;  /* 0x0000009c5b5a7220 */ /* 0x000fe20000400000 */
[----:B------:R-:W-:-:S03]  /*2b20*/  @P2 MOV R91, R161 ;  /* 0x000000a1005b2202 */ /* 0x000fc60000000f00 */
[----:B------:R-:W-:-:S05]  /*2b30*/  FFMA R90, R97, R155, R90 ;  /* 0x0000009b615a7223 */ /* 0x000fca000000005a */
[----:B------:R-:W-:-:S04]  /*2b40*/  F2FP.F16.F32.PACK_AB R90, RZ, R90 ;  /* 0x0000005aff5a723e */ /* 0x000fc800000000ff */
[----:B------:R-:W-:Y:S01]  /*2b50*/  PRMT R92, R90, 0x7610, R92 ;  /* 0x000076105a5c7816 */ /* 0x000fe2000000005c */
[----:B------:R-:W-:-:S05]  /*2b60*/  @P2 IMAD.MOV.U32 R90, RZ, RZ, R160 ;  /* 0x000000ffff5a2224 */ /* 0x000fca00078e00a0 */
[----:B------:R1:W-:Y:S01]  /*2b70*/  @P2 STG.E.U16 desc[UR36][R90.64+0x22], R92 ;  /* 0x0000225c5a002986 */ /* 0x0003e2000c101524 */
[----:B------:R-:W-:Y:S05]  /*2b80*/  @!P1 BRA `(.L_x_54) ;  /* 0x0000000000049947 */ /* 0x000fea0003800000 */
[----:B------:R0:W5:Y:S02]  /*2b90*/  LDG.E.LTC128B.U16 R154, desc[UR36][R88.64+0x20] ;  /* 0x00002024589a7981 */ /* 0x000164000c1e1520 */
.L_x_54:
[----:B------:R-:W-:Y:S05]  /*2ba0*/  BSYNC B1 ;  /* 0x0000000000017941 */ /* 0x000fea0003800000 */
.L_x_53:
        /* <DEDUP_REMOVED lines=12> */
.L_x_56:
[----:B------:R-:W-:Y:S05]  /*2c70*/  BSYNC B1 ;  /* 0x0000000000017941 */ /* 0x000fea0003800000 */
.L_x_55:
        /* <DEDUP_REMOVED lines=12> */
.L_x_58:
[----:B------:R-:W-:Y:S05]  /*2d40*/  BSYNC B1 ;  /* 0x0000000000017941 */ /* 0x000fea0003800000 */
.L_x_57:
        /* <DEDUP_REMOVED lines=12> */
.L_x_60:
[----:B------:R-:W-:Y:S05]  /*2e10*/  BSYNC B1 ;  /* 0x0000000000017941 */ /* 0x000fea0003800000 */
.L_x_59:
        /* <DEDUP_REMOVED lines=12> */
.L_x_62:
[----:B------:R-:W-:Y:S05]  /*2ee0*/  BSYNC B1 ;  /* 0x0000000000017941 */ /* 0x000fea0003800000 */
.L_x_61:
        /* <DEDUP_REMOVED lines=12> */
.L_x_64:
[----:B------:R-:W-:Y:S05]  /*2fb0*/  BSYNC B1 ;  /* 0x0000000000017941 */ /* 0x000fea0003800000 */
.L_x_63:
        /* <DEDUP_REMOVED lines=12> */
.L_x_66:
[----:B------:R-:W-:Y:S05]  /*3080*/  BSYNC B1 ;  /* 0x0000000000017941 */ /* 0x000fea0003800000 */
.L_x_65:
        /* <DEDUP_REMOVED lines=12> */
.L_x_68:
[----:B------:R-:W-:Y:S05]  /*3150*/  BSYNC B1 ;  /* 0x0000000000017941 */ /* 0x000fea0003800000 */
.L_x_67:
        /* <DEDUP_REMOVED lines=12> */
.L_x_70:
[----:B------:R-:W-:Y:S05]  /*3220*/  BSYNC B1 ;  /* 0x0000000000017941 */ /* 0x000fea0003800000 */
.L_x_69:
        /* <DEDUP_REMOVED lines=12> */
.L_x_72:
[----:B------:R-:W-:Y:S05]  /*32f0*/  BSYNC B1 ;  /* 0x0000000000017941 */ /* 0x000fea0003800000 */
.L_x_71:
        /* <DEDUP_REMOVED lines=12> */
.L_x_74:
[----:B------:R-:W-:Y:S05]  /*33c0*/  BSYNC B1 ;  /* 0x0000000000017941 */ /* 0x000fea0003800000 */
.L_x_73:
        /* <DEDUP_REMOVED lines=12> */
.L_x_76:
[----:B------:R-:W-:Y:S05]  /*3490*/  BSYNC B1 ;  /* 0x0000000000017941 */ /* 0x000fea0003800000 */
.L_x_75:
        /* <DEDUP_REMOVED lines=12> */
.L_x_78:
[----:B------:R-:W-:Y:S05]  /*3560*/  BSYNC B1 ;  /* 0x0000000000017941 */ /* 0x000fea0003800000 */
.L_x_77:
        /* <DEDUP_REMOVED lines=12> */
.L_x_80:
[----:B------:R-:W-:Y:S05]  /*3630*/  BSYNC B1 ;  /* 0x0000000000017941 */ /* 0x000fea0003800000 */
.L_x_79:
        /* <DEDUP_REMOVED lines=12> */
.L_x_82:
[----:B------:R-:W-:Y:S05]  /*3700*/  BSYNC B1 ;  /* 0x0000000000017941 */ /* 0x000fea0003800000 */
.L_x_81:
        /* <DEDUP_REMOVED lines=12> */
.L_x_84:
[----:B------:R-:W-:Y:S05]  /*37d0*/  BSYNC B1 ;  /* 0x0000000000017941 */ /* 0x000fea0003800000 */
.L_x_83:
        /* <DEDUP_REMOVED lines=12> */
.L_x_86:
[----:B------:R-:W-:Y:S05]  /*38a0*/  BSYNC B1 ;  /* 0x0000000000017941 */ /* 0x000fea0003800000 */
.L_x_85:
        /* <DEDUP_REMOVED lines=12> */
.L_x_88:
[----:B------:R-:W-:Y:S05]  /*3970*/  BSYNC B1 ;  /* 0x0000000000017941 */ /* 0x000fea0003800000 */
.L_x_87:
        /* <DEDUP_REMOVED lines=12> */
.L_x_90:
[----:B------:R-:W-:Y:S05]  /*3a40*/  BSYNC B1 ;  /* 0x0000000000017941 */ /* 0x000fea0003800000 */
.L_x_89:
        /* <DEDUP_REMOVED lines=12> */
.L_x_92:
[----:B------:R-:W-:Y:S05]  /*3b10*/  BSYNC B1 ;  /* 0x0000000000017941 */ /* 0x000fea0003800000 */
.L_x_91:
        /* <DEDUP_REMOVED lines=12> */
.L_x_94:
[----:B------:R-:W-:Y:S05]  /*3be0*/  BSYNC B1 ;  /* 0x0000000000017941 */ /* 0x000fea0003800000 */
.L_x_93:
        /* <DEDUP_REMOVED lines=12> */
.L_x_96:
[----:B------:R-:W-:Y:S05]  /*3cb0*/  BSYNC B1 ;  /* 0x0000000000017941 */ /* 0x000fea0003800000 */
.L_x_95:
        /* <DEDUP_REMOVED lines=12> */
.L_x_98:
[----:B------:R-:W-:Y:S05]  /*3d80*/  BSYNC B1 ;  /* 0x0000000000017941 */ /* 0x000fea0003800000 */
.L_x_97:
        /* <DEDUP_REMOVED lines=12> */
.L_x_100:
[----:B------:R-:W-:Y:S05]  /*3e50*/  BSYNC B1 ;  /* 0x0000000000017941 */ /* 0x000fea0003800000 */
.L_x_99:
        /* <DEDUP_REMOVED lines=12> */
.L_x_102:
[----:B------:R-:W-:Y:S05]  /*3f20*/  BSYNC B1 ;  /* 0x0000000000017941 */ /* 0x000fea0003800000 */
.L_x_101:
        /* <DEDUP_REMOVED lines=12> */
.L_x_104:
[----:B------:R-:W-:Y:S05]  /*3ff0*/  BSYNC B1 ;  /* 0x0000000000017941 */ /* 0x000fea0003800000 */
.L_x_103:
        /* <DEDUP_REMOVED lines=12> */
.L_x_106:
[----:B------:R-:W-:Y:S05]  /*40c0*/  BSYNC B1 ;  /* 0x0000000000017941 */ /* 0x000fea0003800000 */
.L_x_105:
        /* <DEDUP_REMOVED lines=12> */
.L_x_108:
[----:B------:R-:W-:Y:S05]  /*4190*/  BSYNC B1 ;  /* 0x0000000000017941 */ /* 0x000fea0003800000 */
.L_x_107:
        /* <DEDUP_REMOVED lines=12> */
.L_x_110:
[----:B------:R-:W-:Y:S05]  /*4260*/  BSYNC B1 ;  /* 0x0000000000017941 */ /* 0x000fea0003800000 */
.L_x_109:
        /* <DEDUP_REMOVED lines=12> */
.L_x_112:
[----:B------:R-:W-:Y:S05]  /*4330*/  BSYNC B1 ;  /* 0x0000000000017941 */ /* 0x000fea0003800000 */
.L_x_111:
        /* <DEDUP_REMOVED lines=12> */
.L_x_114:
[----:B------:R-:W-:Y:S05]  /*4400*/  BSYNC B1 ;  /* 0x0000000000017941 */ /* 0x000fea0003800000 */
.L_x_113:
        /* <DEDUP_REMOVED lines=12> */
.L_x_116:
[----:B------:R-:W-:Y:S05]  /*44d0*/  BSYNC B1 ;  /* 0x0000000000017941 */ /* 0x000fea0003800000 */
.L_x_115:
        /* <DEDUP_REMOVED lines=12> */
.L_x_118:
[----:B------:R-:W-:Y:S05]  /*45a0*/  BSYNC B1 ;  /* 0x0000000000017941 */ /* 0x000fea0003800000 */
.L_x_117:
        /* <DEDUP_REMOVED lines=12> */
.L_x_120:
[----:B------:R-:W-:Y:S05]  /*4670*/  BSYNC B1 ;  /* 0x0000000000017941 */ /* 0x000fea0003800000 */
.L_x_119:
        /* <DEDUP_REMOVED lines=12> */
.L_x_122:
[----:B------:R-:W-:Y:S05]  /*4740*/  BSYNC B1 ;  /* 0x0000000000017941 */ /* 0x000fea0003800000 */
.L_x_121:
        /* <DEDUP_REMOVED lines=12> */
.L_x_124:
[----:B------:R-:W-:Y:S05]  /*4810*/  BSYNC B1 ;  /* 0x0000000000017941 */ /* 0x000fea0003800000 */
.L_x_123:
        /* <DEDUP_REMOVED lines=12> */
.L_x_126:
[----:B------:R-:W-:Y:S05]  /*48e0*/  BSYNC B1 ;  /* 0x0000000000017941 */ /* 0x000fea0003800000 */
.L_x_125:
        /* <DEDUP_REMOVED lines=12> */
.L_x_128:
[----:B------:R-:W-:Y:S05]  /*49b0*/  BSYNC B1 ;  /* 0x0000000000017941 */ /* 0x000fea0003800000 */
.L_x_127:
        /* <DEDUP_REMOVED lines=12> */
.L_x_130:
[----:B------:R-:W-:Y:S05]  /*4a80*/  BSYNC B1 ;  /* 0x0000000000017941 */ /* 0x000fea0003800000 */
.L_x_129:
        /* <DEDUP_REMOVED lines=12> */
.L_x_132:
[----:B------:R-:W-:Y:S05]  /*4b50*/  BSYNC B1 ;  /* 0x0000000000017941 */ /* 0x000fea0003800000 */
.L_x_131:
        /* <DEDUP_REMOVED lines=12> */
.L_x_134:
[----:B------:R-:W-:Y:S05]  /*4c20*/  BSYNC B1 ;  /* 0x0000000000017941 */ /* 0x000fea0003800000 */
.L_x_133:
        /* <DEDUP_REMOVED lines=12> */
.L_x_136:
[----:B------:R-:W-:Y:S05]  /*4cf0*/  BSYNC B1 ;  /* 0x0000000000017941 */ /* 0x000fea0003800000 */
.L_x_135:
        /* <DEDUP_REMOVED lines=12> */
.L_x_138:
[----:B------:R-:W-:Y:S05]  /*4dc0*/  BSYNC B1 ;  /* 0x0000000000017941 */ /* 0x000fea0003800000 */
.L_x_137:
        /* <DEDUP_REMOVED lines=12> */
.L_x_140:
[----:B------:R-:W-:Y:S05]  /*4e90*/  BSYNC B1 ;  /* 0x0000000000017941 */ /* 0x000fea0003800000 */
.L_x_139:
        /* <DEDUP_REMOVED lines=12> */
.L_x_142:
[----:B------:R-:W-:Y:S05]  /*4f60*/  BSYNC B1 ;  /* 0x0000000000017941 */ /* 0x000fea0003800000 */
.L_x_141:
        /* <DEDUP_REMOVED lines=12> */
.L_x_144:
[----:B------:R-:W-:Y:S05]  /*5030*/  BSYNC B1 ;  /* 0x0000000000017941 */ /* 0x000fea0003800000 */
.L_x_143:
        /* <DEDUP_REMOVED lines=12> */
.L_x_146:
[----:B------:R-:W-:Y:S05]  /*5100*/  BSYNC B1 ;  /* 0x0000000000017941 */ /* 0x000fea0003800000 */
.L_x_145:
        /* <DEDUP_REMOVED lines=12> */
.L_x_148:
[----:B------:R-:W-:Y:S05]  /*51d0*/  BSYNC B1 ;  /* 0x0000000000017941 */ /* 0x000fea0003800000 */
.L_x_147:
        /* <DEDUP_REMOVED lines=12> */
.L_x_150:
[----:B------:R-:W-:Y:S05]  /*52a0*/  BSYNC B1 ;  /* 0x0000000000017941 */ /* 0x000fea0003800000 */
.L_x_149:
        /* <DEDUP_REMOVED lines=12> */
.L_x_152:
[----:B------:R-:W-:Y:S05]  /*5370*/  BSYNC B1 ;  /* 0x0000000000017941 */ /* 0x000fea0003800000 */
.L_x_151:
        /* <DEDUP_REMOVED lines=12> */
.L_x_154:
[----:B------:R-:W-:Y:S05]  /*5440*/  BSYNC B1 ;  /* 0x0000000000017941 */ /* 0x000fea0003800000 */
.L_x_153:
        /* <DEDUP_REMOVED lines=12> */
.L_x_156:
[----:B------:R-:W-:Y:S05]  /*5510*/  BSYNC B1 ;  /* 0x0000000000017941 */ /* 0x000fea0003800000 */
.L_x_155:
        /* <DEDUP_REMOVED lines=12> */
.L_x_158:
[----:B------:R-:W-:Y:S05]  /*55e0*/  BSYNC B1 ;  /* 0x0000000000017941 */ /* 0x000fea0003800000 */
.L_x_157:
[----:B-1---5:R-:W-:Y:S01]  /*55f0*/  HADD2.F32 R91, -RZ, R154.H0_H0 ;  /* 0x2000009aff5b7230 */ /* 0x022fe20000004100 */
[----:B------:R-:W-:Y:S01]  /*5600*/  ISETP.GT.AND P1, PT, R0, 0x79, P0 ;  /* 0x000000790000780c */ /* 0x000fe20000724270 */
[----:B------:R-:W-:Y:S01]  /*5610*/  @P2 IMAD.MOV.U32 R8, RZ, RZ, R170 ;  /* 0x000000ffff082224 */ /* 0x000fe200078e00aa */
[----:B------:R-:W-:Y:S01]  /*5620*/  IADD3 R157, P0, R157, 0x80, RZ ;  /* 0x000000809d9d7810 */ /* 0x000fe20007f1e0ff */
[----:B------:R-:W-:Y:S01]  /*5630*/  BSSY B1, `(.L_x_159) ;  /* 0x000000a000017945 */ /* 0x000fe20003800000 */
[----:B------:R-:W-:-:S04]  /*5640*/  FMUL R91, R91, R156 ;  /* 0x0000009c5b5b7220 */ /* 0x000fc80000400000 */
[----:B------:R-:W-:-:S05]  /*5650*/  FFMA R91, R150, R155, R91 ;  /* 0x0000009b965b7223 */ /* 0x000fca000000005b */
[----:B------:R-:W-:-:S04]  /*5660*/  F2FP.F16.F32.PACK_AB R91, RZ, R91 ;  /* 0x0000005bff5b723e */ /* 0x000fc800000000ff */
[----:B------:R-:W-:Y:S01]  /*5670*/  PRMT R90, R91, 0x7610, R90 ;  /* 0x000076105b5a7816 */ /* 0x000fe2000000005a */
[----:B------:R-:W-:Y:S02]  /*5680*/  IMAD.X R91, RZ, RZ, R9, P0 ;  /* 0x000000ffff5b7224 */ /* 0x000fe400000e0609 */
[----:B------:R-:W-:-:S05]  /*5690*/  @P2 IMAD.MOV.U32 R9, RZ, RZ, R171 ;  /* 0x000000ffff092224 */ /* 0x000fca00078e00ab */
[----:B------:R1:W-:Y:S01]  /*56a0*/  @P2 STG.E.U16 desc[UR36][R8.64+0xf0], R90 ;  /* 0x0000f05a08002986 */ /* 0x0003e2000c101524 */
[----:B------:R-:W-:Y:S05]  /*56b0*/  @!P1 BRA `(.L_x_160) ;  /* 0x0000000000049947 */ /* 0x000fea0003800000 */
[----:B------:R0:W5:Y:S02]  /*56c0*/  LDG.E.LTC128B.U16 R154, desc[UR36][R88.64+0xf2] ;  /* 0x0000f224589a7981 */ /* 0x000164000c1e1520 */
.L_x_160:
[----:B------:R-:W-:Y:S05]  /*56d0*/  BSYNC B1 ;  /* 0x0000000000017941 */ /* 0x000fea0003800000 */
.L_x_159:
[----:B-1---5:R-:W-:Y:S01]  /*56e0*/  HADD2.F32 R9, -RZ, R154.H0_H0 ;  /* 0x2000009aff097230 */ /* 0x022fe20000004100 */
[----:B------:R-:W-:Y:S01]  /*56f0*/  ISETP.GT.AND P0, PT, R3, 0x80, PT ;  /* 0x000000800300780c */ /* 0x000fe20003f04270 */
[----:B------:R-:W-:-:S03]  /*5700*/  IMAD R8, R91, R14, RZ ;  /* 0x0000000e5b087224 */ /* 0x000fc600078e02ff */
[----:B0-2---:R-:W-:Y:S01]  /*5710*/  FMUL R88, R9, R156 ;  /* 0x0000009c09587220 */ /* 0x005fe20000400000 */
[C---:B------:R-:W-:Y:S01]  /*5720*/  IMAD R97, R157.reuse, R15, R8 ;  /* 0x0000000f9d617224 */ /* 0x040fe200078e0208 */
[----:B------:R-:W-:Y:S01]  /*5730*/  ISETP.GT.AND P3, PT, R0, RZ, P0 ;  /* 0x000000ff0000720c */ /* 0x000fe20000764270 */
[----:B------:R-:W-:-:S04]  /*5740*/  IMAD.WIDE.U32 R8, R157, R14, R158 ;  /* 0x0000000e9d087225 */ /* 0x000fc800078e009e */
[----:B------:R-:W-:Y:S01]  /*5750*/  FFMA R151, R151, R155, R88 ;  /* 0x0000009b97977223 */ /* 0x000fe20000000058 */
[----:B------:R-:W-:Y:S01]  /*5760*/  IMAD.IADD R9, R9, 0x1, R97 ;  /* 0x0000000109097824 */ /* 0x000fe200078e0261 */
[----:B------:R-:W-:-:S03]  /*5770*/  LEA R88, P2, R8, R10, 0x1 ;  /* 0x0000000a08587211 */ /* 0x000fc600078408ff */
[----:B------:R-:W-:Y:S02]  /*5780*/  F2FP.F16.F32.PACK_AB R151, RZ, R151 ;  /* 0x00000097ff97723e */ /* 0x000fe400000000ff */
[----:B------:R-:W-:-:S03]  /*5790*/  LEA.HI.X R89, R8, R11, R9, 0x1, P2 ;  /* 0x0000000b08597211 */ /* 0x000fc600010f0c09 */
[----:B------:R0:W-:Y:S04]  /*57a0*/  @P1 STG.E.U16 desc[UR36][R170.64+0xf2], R151 ;  /* 0x0000f297aa001986 */ /* 0x0001e8000c101524 */
[----:B------:R-:W2:Y:S01]  /*57b0*/  @P3 LDG.E.LTC128B.U16 R154, desc[UR36][R88.64] ;  /* 0x00000024589a3981 */ /* 0x000ea2000c1e1520 */
[----:B------:R-:W-:Y:S01]  /*57c0*/  IMAD.WIDE.U32 R8, R157, R14, R6 ;  /* 0x0000000e9d087225 */ /* 0x000fe200078e0006 */
[C---:B------:R-:W-:Y:S01]  /*57d0*/  SHF.L.U32 R93, R4.reuse, 0x8, RZ ;  /* 0x00000008045d7819 */ /* 0x040fe200000006ff */
[----:B------:R-:W-:Y:S01]  /*57e0*/  BSSY B1, `(.L_x_161) ;  /* 0x0000011000017945 */ /* 0x000fe20003800000 */
[----:B------:R-:W-:Y:S01]  /*57f0*/  SHF.L.U64.HI R95, R4, 0x8, R5 ;  /* 0x00000008045f7819 */ /* 0x000fe20000010205 */
[----:B------:R-:W-:Y:S01]  /*5800*/  IMAD.IADD R9, R97, 0x1, R9 ;  /* 0x0000000161097824 */ /* 0x000fe200078e0209 */
[----:B------:R-:W-:Y:S01]  /*5810*/  ISETP.GT.AND P2, PT, R0, 0x1, P0 ;  /* 0x000000010000780c */ /* 0x000fe20000744270 */
[----:B------:R-:W-:Y:S01]  /*5820*/  IMAD.WIDE.U32 R90, R23, R12, R8 ;  /* 0x0000000c175a7225 */ /* 0x000fe200078e0008 */
[----:B------:R-:W-:-:S03]  /*5830*/  IADD3 R8, P1, R93, R160, RZ ;  /* 0x000000a05d087210 */ /* 0x000fc60007f3e0ff */
[----:B------:R-:W-:Y:S01]  /*5840*/  IMAD.IADD R5, R13, 0x1, R91 ;  /* 0x000000010d057824 */ /* 0x000fe200078e025b */
[----:B------:R-:W-:Y:S01]  /*5850*/  LEA R4, P4, R90, R10, 0x1 ;  /* 0x0000000a5a047211 */ /* 0x000fe200078808ff */
[----:B------:R-:W-:-:S03]  /*5860*/  IMAD.X R9, R95, 0x1, R161, P1 ;  /* 0x000000015f097824 */ /* 0x000fc600008e06a1 */
[----:B------:R-:W-:Y:S01]  /*5870*/  LEA.HI.X R5, R90, R11, R5, 0x1, P4 ;  /* 0x0000000b5a057211 */ /* 0x000fe200020f0c05 */
[----:B--2---:R-:W-:-:S05]  /*5880*/  HADD2.F32 R15, -RZ, R154.H0_H0 ;  /* 0x2000009aff0f7230 */ /* 0x004fca0000004100 */
[----:B------:R-:W-:-:S04]  /*5890*/  FMUL R15, R15, R156 ;  /* 0x0000009c0f0f7220 */ /* 0x000fc80000400000 */
[----:B------:R-:W-:-:S05]  /*58a0*/  FFMA R15, R24, R155, R15 ;  /* 0x0000009b180f7223 */ /* 0x000fca000000000f */
[----:B------:R-:W-:-:S05]  /*58b0*/  F2FP.F16.F32.PACK_AB R15, RZ, R15 ;  /* 0x0000000fff0f723e */ /* 0x000fca00000000ff */
[----:B------:R0:W-:Y:S01]  /*58c0*/  @P3 STG.E.U16 desc[UR36][R8.64], R15 ;  /* 0x0000000f08003986 */ /* 0x0001e2000c101524 */
[----:B------:R-:W-:Y:S05]  /*58d0*/  @!P2 BRA `(.L_x_162) ;  /* 0x000000000004a947 */ /* 0x000fea0003800000 */
[----:B------:R1:W5:Y:S02]  /*58e0*/  LDG.E.LTC128B.U16 R154, desc[UR36][R4.64+0x2] ;  /* 0x00000224049a7981 */ /* 0x000364000c1e1520 */
.L_x_162:
[----:B------:R-:W-:Y:S05]  /*58f0*/  BSYNC B1 ;  /* 0x0000000000017941 */ /* 0x000fea0003800000 */
.L_x_161:
[----:B0----5:R-:W-:Y:S01]  /*5900*/  HADD2.F32 R15, -RZ, R154.H0_H0 ;  /* 0x2000009aff0f7230 */ /* 0x021fe20000004100 */
[----:B------:R-:W-:Y:S01]  /*5910*/  ISETP.GT.AND P1, PT, R3, 0x88, PT ;  /* 0x000000880300780c */ /* 0x000fe20003f24270 */
[----:B------:R-:W-:Y:S03]  /*5920*/  BSSY B1, `(.L_x_163) ;  /* 0x000000f000017945 */ /* 0x000fe60003800000 */
[----:B------:R-:W-:Y:S01]  /*5930*/  FMUL R24, R15, R156 ;  /* 0x0000009c0f187220 */ /* 0x000fe20000400000 */
[----:B------:R-:W-:Y:S01]  /*5940*/  IMAD.WIDE.U32 R14, R157, R14, R164 ;  /* 0x0000000e9d0e7225 */ /* 0x000fe200078e00a4 */
[----:B------:R-:W-:-:S03]  /*5950*/  ISETP.GT.AND P3, PT, R0, RZ, P1 ;  /* 0x000000ff0000720c */ /* 0x000fc60000f64270 */
[----:B------:R-:W-:Y:S01]  /*5960*/  FFMA R24, R25, R155, R24 ;  /* 0x0000009b19187223 */ /* 0x000fe20000000018 */
[----:B------:R-:W-:Y:S01]  /*5970*/  IMAD.IADD R97, R97, 0x1, R15 ;  /* 0x0000000161617824 */ /* 0x000fe200078e020f */
[-C--:B------:R-:W-:Y:S02]  /*5980*/  IADD3 R21, P5, R20, R14.reuse, RZ ;  /* 0x0000000e14157210 */ /* 0x080fe40007fbe0ff */
[----:B------:R-:W-:Y:S02]  /*5990*/  IADD3 R20, P4, R6, R14, RZ ;  /* 0x0000000e06147210 */ /* 0x000fe40007f9e0ff */
[----:B------:R-:W-:Y:S01]  /*59a0*/  F2FP.F16.F32.PACK_AB R24, RZ, R24 ;  /* 0x00000018ff18723e */ /* 0x000fe200000000ff */
[----:B------:R-:W-:Y:S01]  /*59b0*/  IMAD.X R158, R97, 0x1, R159, P5 ;  /* 0x00000001619e7824 */ /* 0x000fe200028e069f */
[----:B------:R-:W-:-:S03]  /*59c0*/  LEA R14, P5, R21, R10, 0x1 ;  /* 0x0000000a150e7211 */ /* 0x000fc600078a08ff */
[----:B------:R0:W-:Y:S01]  /*59d0*/  @P2 STG.E.U16 desc[UR36][R8.64+0x2], R24 ;  /* 0x0000021808002986 */ /* 0x0001e2000c101524 */
[----:B------:R-:W-:Y:S01]  /*59e0*/  LEA.HI.X R15, R21, R11, R158, 0x1, P5 ;  /* 0x0000000b150f7211 */ /* 0x000fe200028f0c9e */
[----:B------:R-:W-:Y:S08]  /*59f0*/  @!P3 BRA `(.L_x_164) ;  /* 0x000000000004b947 */ /* 0x000ff00003800000 */
[----:B------:R2:W5:Y:S02]  /*5a00*/  LDG.E.LTC128B.U16 R154, desc[UR36][R14.64] ;  /* 0x000000240e9a7981 */ /* 0x000564000c1e1520 */
.L_x_164:
[----:B------:R-:W-:Y:S05]  /*5a10*/  BSYNC B1 ;  /* 0x0000000000017941 */ /* 0x000fea0003800000 */
.L_x_163:
[----:B-----5:R-:W-:Y:S01]  /*5a20*/  HADD2.F32 R3, -RZ, R154.H0_H0 ;  /* 0x2000009aff037230 */ /* 0x020fe20000004100 */
[----:B------:R-:W-:Y:S01]  /*5a30*/  ISETP.GT.AND P2, PT, R0, 0x1, P1 ;  /* 0x000000010000780c */ /* 0x000fe20000f44270 */
[----:B------:R-:W-:Y:S01]  /*5a40*/  IMAD.X R21, R7, 0x1, R97, P4 ;  /* 0x0000000107157824 */ /* 0x000fe200020e0661 */
[----:B------:R-:W-:Y:S01]  /*5a50*/  IADD3 R6, P4, R8, R167, RZ ;  /* 0x000000a708067210 */ /* 0x000fe20007f9e0ff */
[----:B------:R-:W-:Y:S01]  /*5a60*/  BSSY B1, `(.L_x_165) ;  /* 0x000000c000017945 */ /* 0x000fe20003800000 */
[----:B------:R-:W-:Y:S01]  /*5a70*/  FMUL R3, R3, R156 ;  /* 0x0000009c03037220 */ /* 0x000fe20000400000 */
[----:B--2---:R-:W-:-:S04]  /*5a80*/  IMAD.WIDE.U32 R14, R23, R12, R20 ;  /* 0x0000000c170e7225 */ /* 0x004fc800078e0014 */
[----:B------:R-:W-:Y:S01]  /*5a90*/  FFMA R3, R26, R155, R3 ;  /* 0x0000009b1a037223 */ /* 0x000fe20000000003 */
[----:B------:R-:W-:Y:S01]  /*5aa0*/  IMAD.X R7, R9, 0x1, R169, P4 ;  /* 0x0000000109077824 */ /* 0x000fe200020e06a9 */
[----:B------:R-:W-:Y:S01]  /*5ab0*/  LEA R10, P5, R14, R10, 0x1 ;  /* 0x0000000a0e0a7211 */ /* 0x000fe200078a08ff */
[----:B------:R-:W-:Y:S02]  /*5ac0*/  IMAD.IADD R13, R13, 0x1, R15 ;  /* 0x000000010d0d7824 */ /* 0x000fe400078e020f */
[----:B------:R-:W-:-:S03]  /*5ad0*/  F2FP.F16.F32.PACK_AB R3, RZ, R3 ;  /* 0x00000003ff03723e */ /* 0x000fc600000000ff */
[----:B------:R-:W-:Y:S02]  /*5ae0*/  LEA.HI.X R11, R14, R11, R13, 0x1, P5 ;  /* 0x0000000b0e0b7211 */ /* 0x000fe400028f0c0d */
[----:B------:R2:W-:Y:S01]  /*5af0*/  @P3 STG.E.U16 desc[UR36][R6.64], R3 ;  /* 0x0000000306003986 */ /* 0x0005e2000c101524 */
[----:B------:R-:W-:Y:S05]  /*5b00*/  @!P2 BRA `(.L_x_166) ;  /* 0x000000000004a947 */ /* 0x000fea0003800000 */
[----:B------:R0:W5:Y:S02]  /*5b10*/  LDG.E.LTC128B.U16 R154, desc[UR36][R10.64+0x2] ;  /* 0x000002240a9a7981 */ /* 0x000164000c1e1520 */
.L_x_166:
[----:B------:R-:W-:Y:S05]  /*5b20*/  BSYNC B1 ;  /* 0x0000000000017941 */ /* 0x000fea0003800000 */
.L_x_165:
[----:B--2--5:R-:W-:Y:S01]  /*5b30*/  HADD2.F32 R3, -RZ, R154.H0_H0 ;  /* 0x2000009aff037230 */ /* 0x024fe20000004100 */
[----:B------:R-:W-:Y:S01]  /*5b40*/  ISETP.GT.AND P3, PT, R0, 0x8, P0 ;  /* 0x000000080000780c */ /* 0x000fe20000764270 */
[----:B------:R-:W-:Y:S03]  /*5b50*/  BSSY B1, `(.L_x_167) ;  /* 0x0000007000017945 */ /* 0x000fe60003800000 */
[----:B------:R-:W-:-:S04]  /*5b60*/  FMUL R12, R3, R156 ;  /* 0x0000009c030c7220 */ /* 0x000fc80000400000 */
[----:B------:R-:W-:-:S05]  /*5b70*/  FFMA R12, R27, R155, R12 ;  /* 0x0000009b1b0c7223 */ /* 0x000fca000000000c */
[----:B------:R-:W-:-:S05]  /*5b80*/  F2FP.F16.F32.PACK_AB R12, RZ, R12 ;  /* 0x0000000cff0c723e */ /* 0x000fca00000000ff */
[----:B------:R2:W-:Y:S01]  /*5b90*/  @P2 STG.E.U16 desc[UR36][R6.64+0x2], R12 ;  /* 0x0000020c06002986 */ /* 0x0005e2000c101524 */
[----:B------:R-:W-:Y:S05]  /*5ba0*/  @!P3 BRA `(.L_x_168) ;  /* 0x000000000004b947 */ /* 0x000fea0003800000 */
[----:B------:R0:W5:Y:S02]  /*5bb0*/  LDG.E.LTC128B.U16 R154, desc[UR36][R4.64+0x10] ;  /* 0x00001024049a7981 */ /* 0x000164000c1e1520 */
.L_x_168:
[----:B------:R-:W-:Y:S05]  /*5bc0*/  BSYNC B1 ;  /* 0x0000000000017941 */ /* 0x000fea0003800000 */
.L_x_167:
[----:B-----5:R-:W-:Y:S01]  /*5bd0*/  HADD2.F32 R3, -RZ, R154.H0_H0 ;  /* 0x2000009aff037230 */ /* 0x020fe20000004100 */
[----:B------:R-:W-:Y:S01]  /*5be0*/  ISETP.GT.AND P2, PT, R0, 0x9, P0 ;  /* 0x000000090000780c */ /* 0x000fe20000744270 */
[----:B--2---:R-:W-:Y:S01]  /*5bf0*/  IMAD.MOV.U32 R6, RZ, RZ, R8 ;  /* 0x000000ffff067224 */ /* 0x004fe200078e0008 */
[----:B------:R-:W-:Y:S01]  /*5c00*/  BSSY B1, `(.L_x_169) ;  /* 0x0000008000017945 */ /* 0x000fe20003800000 */
[----:B------:R-:W-:Y:S02]  /*5c10*/  IMAD.MOV.U32 R7, RZ, RZ, R9 ;  /* 0x000000ffff077224 */ /* 0x000fe400078e0009 */
[----:B------:R-:W-:-:S04]  /*5c20*/  FMUL R3, R3, R156 ;  /* 0x0000009c03037220 */ /* 0x000fc80000400000 */
[----:B------:R-:W-:-:S05]  /*5c30*/  FFMA R3, R28, R155, R3 ;  /* 0x0000009b1c037223 */ /* 0x000fca0000000003 */
[----:B------:R-:W-:-:S05]  /*5c40*/  F2FP.F16.F32.PACK_AB R3, RZ, R3 ;  /* 0x00000003ff03723e */ /* 0x000fca00000000ff */
[----:B------:R2:W-:Y:S01]  /*5c50*/  @P3 STG.E.U16 desc[UR36][R6.64+0x10], R3 ;  /* 0x0000100306003986 */ /* 0x0005e2000c101524 */
[----:B------:R-:W-:Y:S05]  /*5c60*/  @!P2 BRA `(.L_x_170) ;  /* 0x000000000004a947 */ /* 0x000fea0003800000 */
[----:B------:R0:W5:Y:S02]  /*5c70*/  LDG.E.LTC128B.U16 R154, desc[UR36][R4.64+0x12] ;  /* 0x00001224049a7981 */ /* 0x000164000c1e1520 */
.L_x_170:
[----:B------:R-:W-:Y:S05]  /*5c80*/  BSYNC B1 ;  /* 0x0000000000017941 */ /* 0x000fea0003800000 */
.L_x_169:
        /* <DEDUP_REMOVED lines=9> */
.L_x_172:
[----:B------:R-:W-:Y:S05]  /*5d20*/  BSYNC B1 ;  /* 0x0000000000017941 */ /* 0x000fea0003800000 */
.L_x_171:
[----:B-----5:R-:W-:Y:S01]  /*5d30*/  HADD2.F32 R3, -RZ, R154.H0_H0 ;  /* 0x2000009aff037230 */ /* 0x020fe20000004100 */
[----:B0-----:R-:W-:Y:S01]  /*5d40*/  IADD3 R8, P3, R167, R8, RZ ;  /* 0x00000008a7087210 */ /* 0x001fe20007f7e0ff */
[----:B------:R-:W-:Y:S01]  /*5d50*/  BSSY B1, `(.L_x_173) ;  /* 0x0000009000017945 */ /* 0x000fe20003800000 */
[----:B------:R-:W-:Y:S02]  /*5d60*/  ISETP.GT.AND P2, PT, R0, 0x9, P1 ;  /* 0x000000090000780c */ /* 0x000fe40000f44270 */
[----:B------:R-:W-:Y:S01]  /*5d70*/  FMUL R3, R3, R156 ;  /* 0x0000009c03037220 */ /* 0x000fe20000400000 */
[----:B------:R-:W-:-:S03]  /*5d80*/  IADD3.X R9, R169, R9, RZ, P3, !PT ;  /* 0x00000009a9097210 */ /* 0x000fc60001ffe4ff */
[----:B------:R-:W-:-:S05]  /*5d90*/  FFMA R3, R30, R155, R3 ;  /* 0x0000009b1e037223 */ /* 0x000fca0000000003 */
[----:B------:R-:W-:-:S05]  /*5da0*/  F2FP.F16.F32.PACK_AB R3, RZ, R3 ;  /* 0x00000003ff03723e */ /* 0x000fca00000000ff */
[----:B------:R0:W-:Y:S01]  /*5db0*/  @P4 STG.E.U16 desc[UR36][R8.64+0x10], R3 ;  /* 0x0000100308004986 */ /* 0x0001e2000c101524 */
[----:B------:R-:W-:Y:S05]  /*5dc0*/  @!P2 BRA `(.L_x_174) ;  /* 0x000000000004a947 */ /* 0x000fea0003800000 */
[----:B------:R0:W5:Y:S02]  /*5dd0*/  LDG.E.LTC128B.U16 R154, desc[UR36][R10.64+0x12] ;  /* 0x000012240a9a7981 */ /* 0x000164000c1e1520 */
.L_x_174:
[----:B------:R-:W-:Y:S05]  /*5de0*/  BSYNC B1 ;  /* 0x0000000000017941 */ /* 0x000fea0003800000 */
.L_x_173:
[----:B0----5:R-:W-:Y:S01]  /*5df0*/  HADD2.F32 R3, -RZ, R154.H0_H0 ;  /* 0x2000009aff037230 */ /* 0x021fe20000004100 */
[----:B------:R-:W-:Y:S01]  /*5e00*/  ISETP.GT.AND P3, PT, R0, 0x10, P0 ;  /* 0x000000100000780c */ /* 0x000fe20000764270 */
[----:B------:R-:W-:Y:S03]  /*5e10*/  BSSY B1, `(.L_x_175) ;  /* 0x0000009000017945 */ /* 0x000fe60003800000 */
[----:B------:R-:W-:-:S04]  /*5e20*/  FMUL R8, R3, R156 ;  /* 0x0000009c03087220 */ /* 0x000fc80000400000 */
[----:B------:R-:W-:Y:S01]  /*5e30*/  FFMA R31, R31, R155, R8 ;  /* 0x0000009b1f1f7223 */ /* 0x000fe20000000008 */
[----:B------:R-:W-:-:S04]  /*5e40*/  IADD3 R8, P4, P5, R167, R160, R93 ;  /* 0x000000a0a7087210 */ /* 0x000fc80007d9e05d */
[----:B------:R-:W-:Y:S02]  /*5e50*/  F2FP.F16.F32.PACK_AB R31, RZ, R31 ;  /* 0x0000001fff1f723e */ /* 0x000fe400000000ff */
[----:B------:R-:W-:-:S05]  /*5e60*/  IADD3.X R9, R169, R161, R95, P4, P5 ;  /* 0x000000a1a9097210 */ /* 0x000fca00027ea45f */
[----:B------:R0:W-:Y:S01]  /*5e70*/  @P2 STG.E.U16 desc[UR36][R8.64+0x12], R31 ;  /* 0x0000121f08002986 */ /* 0x0001e2000c101524 */
[----:B------:R-:W-:Y:S05]  /*5e80*/  @!P3 BRA `(.L_x_176) ;  /* 0x000000000004b947 */ /* 0x000fea0003800000 */
[----:B------:R0:W5:Y:S02]  /*5e90*/  LDG.E.LTC128B.U16 R154, desc[UR36][R4.64+0x20] ;  /* 0x00002024049a7981 */ /* 0x000164000c1e1520 */
.L_x_176:
[----:B------:R-:W-:Y:S05]  /*5ea0*/  BSYNC B1 ;  /* 0x0000000000017941 */ /* 0x000fea0003800000 */
.L_x_175:
[----:B-----5:R-:W-:Y:S01]  /*5eb0*/  HADD2.F32 R3, -RZ, R154.H0_H0 ;  /* 0x2000009aff037230 */ /* 0x020fe20000004100 */
        /* <DEDUP_REMOVED lines=8> */
.L_x_178:
[----:B------:R-:W-:Y:S05]  /*5f40*/  BSYNC B1 ;  /* 0x0000000000017941 */ /* 0x000fea0003800000 */
.L_x_177:
[----:B0----5:R-:W-:Y:S01]  /*5f50*/  HADD2.F32 R3, -RZ, R154.H0_H0 ;  /* 0x2000009aff037230 */ /* 0x021fe20000004100 */
[----:B------:R-:W-:Y:S01]  /*5f60*/  ISETP.GT.AND P3, PT, R0, 0x10, P1 ;  /* 0x000000100000780c */ /* 0x000fe20000f64270 */
[----:B------:R-:W-:Y:S03]  /*5f70*/  BSSY B1, `(.L_x_179) ;  /* 0x0000007000017945 */ /* 0x000fe60003800000 */
[----:B--2---:R-:W-:-:S04]  /*5f80*/  FMUL R12, R3, R156 ;  /* 0x0000009c030c7220 */ /* 0x004fc80000400000 */
[----:B------:R-:W-:-:S05]  /*5f90*/  FFMA R12, R33, R155, R12 ;  /* 0x0000009b210c7223 */ /* 0x000fca000000000c */
[----:B------:R-:W-:-:S05]  /*5fa0*/  F2FP.F16.F32.PACK_AB R12, RZ, R12 ;  /* 0x0000000cff0c723e */ /* 0x000fca00000000ff */
[----:B------:R0:W-:Y:S01]  /*5fb0*/  @P2 STG.E.U16 desc[UR36][R6.64+0x22], R12 ;  /* 0x0000220c06002986 */ /* 0x0001e2000c101524 */
[----:B------:R-:W-:Y:S05]  /*5fc0*/  @!P3 BRA `(.L_x_180) ;  /* 0x000000000004b947 */ /* 0x000fea0003800000 */
[----:B------:R2:W5:Y:S02]  /*5fd0*/  LDG.E.LTC128B.U16 R154, desc[UR36][R10.64+0x20] ;  /* 0x000020240a9a7981 */ /* 0x000564000c1e1520 */
.L_x_180:
[----:B------:R-:W-:Y:S05]  /*5fe0*/  BSYNC B1 ;  /* 0x0000000000017941 */ /* 0x000fea0003800000 */
.L_x_179:
        /* <DEDUP_REMOVED lines=9> */
.L_x_182:
[----:B------:R-:W-:Y:S05]  /*6080*/  BSYNC B1 ;  /* 0x0000000000017941 */ /* 0x000fea0003800000 */
.L_x_181:
[----:B0----5:R-:W-:Y:S01]  /*6090*/  HADD2.F32 R3, -RZ, R154.H0_H0 ;  /* 0x2000009aff037230 */ /* 0x021fe20000004100 */
        /* <DEDUP_REMOVED lines=8> */
.L_x_184:
[----:B------:R-:W-:Y:S05]  /*6120*/  BSYNC B1 ;  /* 0x0000000000017941 */ /* 0x000fea0003800000 */
.L_x_183:
        /* <DEDUP_REMOVED lines=9> */
.L_x_186:
[----:B------:R-:W-:Y:S05]  /*61c0*/  BSYNC B1 ;  /* 0x0000000000017941 */ /* 0x000fea0003800000 */
.L_x_185:
        /* <DEDUP_REMOVED lines=9> */
.L_x_188:
[----:B------:R-:W-:Y:S05]  /*6260*/  BSYNC B1 ;  /* 0x0000000000017941 */ /* 0x000fea0003800000 */
.L_x_187:
        /* <DEDUP_REMOVED lines=9> */
.L_x_190:
[----:B------:R-:W-:Y:S05]  /*6300*/  BSYNC B1 ;  /* 0x0000000000017941 */ /* 0x000fea0003800000 */
.L_x_189:
        /* <DEDUP_REMOVED lines=9> */
.L_x_192:
[----:B------:R-:W-:Y:S05]  /*63a0*/  BSYNC B1 ;  /* 0x0000000000017941 */ /* 0x000fea0003800000 */
.L_x_191:
        /* <DEDUP_REMOVED lines=9> */
.L_x_194:
[----:B------:R-:W-:Y:S05]  /*6440*/  BSYNC B1 ;  /* 0x0000000000017941 */ /* 0x000fea0003800000 */
.L_x_193:
        /* <DEDUP_REMOVED lines=9> */
.L_x_196:
[----:B------:R-:W-:Y:S05]  /*64e0*/  BSYNC B1 ;  /* 0x0000000000017941 */ /* 0x000fea0003800000 */
.L_x_195:
        /* <DEDUP_REMOVED lines=9> */
.L_x_198:
[----:B------:R-:W-:Y:S05]  /*6580*/  BSYNC B1 ;  /* 0x0000000000017941 */ /* 0x000fea0003800000 */
.L_x_197:
        /* <DEDUP_REMOVED lines=9> */
.L_x_200:
[----:B------:R-:W-:Y:S05]  /*6620*/  BSYNC B1 ;  /* 0x0000000000017941 */ /* 0x000fea0003800000 */
.L_x_199:
        /* <DEDUP_REMOVED lines=9> */
.L_x_202:
[----:B------:R-:W-:Y:S05]  /*66c0*/  BSYNC B1 ;  /* 0x0000000000017941 */ /* 0x000fea0003800000 */
.L_x_201:
        /* <DEDUP_REMOVED lines=9> */
.L_x_204:
[----:B------:R-:W-:Y:S05]  /*6760*/  BSYNC B1 ;  /* 0x0000000000017941 */ /* 0x000fea0003800000 */
.L_x_203:
        /* <DEDUP_REMOVED lines=9> */
.L_x_206:
[----:B------:R-:W-:Y:S05]  /*6800*/  BSYNC B1 ;  /* 0x0000000000017941 */ /* 0x000fea0003800000 */
.L_x_205:
        /* <DEDUP_REMOVED lines=9> */
.L_x_208:
[----:B------:R-:W-:Y:S05]  /*68a0*/  BSYNC B1 ;  /* 0x0000000000017941 */ /* 0x000fea0003800000 */
.L_x_207:
        /* <DEDUP_REMOVED lines=9> */
.L_x_210:
[----:B------:R-:W-:Y:S05]  /*6940*/  BSYNC B1 ;  /* 0x0000000000017941 */ /* 0x000fea0003800000 */
.L_x_209:
        /* <DEDUP_REMOVED lines=9> */
.L_x_212:
[----:B------:R-:W-:Y:S05]  /*69e0*/  BSYNC B1 ;  /* 0x0000000000017941 */ /* 0x000fea0003800000 */
.L_x_211:
        /* <DEDUP_REMOVED lines=9> */
.L_x_214:
[----:B------:R-:W-:Y:S05]  /*6a80*/  BSYNC B1 ;  /* 0x0000000000017941 */ /* 0x000fea0003800000 */
.L_x_213:
        /* <DEDUP_REMOVED lines=9> */
.L_x_216:
[----:B------:R-:W-:Y:S05]  /*6b20*/  BSYNC B1 ;  /* 0x0000000000017941 */ /* 0x000fea0003800000 */
.L_x_215:
        /* <DEDUP_REMOVED lines=9> */
.L_x_218:
[----:B------:R-:W-:Y:S05]  /*6bc0*/  BSYNC B1 ;  /* 0x0000000000017941 */ /* 0x000fea0003800000 */
.L_x_217:
        /* <DEDUP_REMOVED lines=9> */
.L_x_220:
[----:B------:R-:W-:Y:S05]  /*6c60*/  BSYNC B1 ;  /* 0x0000000000017941 */ /* 0x000fea0003800000 */
.L_x_219:
        /* <DEDUP_REMOVED lines=9> */
.L_x_222:
[----:B------:R-:W-:Y:S05]  /*6d00*/  BSYNC B1 ;  /* 0x0000000000017941 */ /* 0x000fea0003800000 */
.L_x_221:
        /* <DEDUP_REMOVED lines=9> */
.L_x_224:
[----:B------:R-:W-:Y:S05]  /*6da0*/  BSYNC B1 ;  /* 0x0000000000017941 */ /* 0x000fea0003800000 */
.L_x_223:
        /* <DEDUP_REMOVED lines=9> */
.L_x_226:
[----:B------:R-:W-:Y:S05]  /*6e40*/  BSYNC B1 ;  /* 0x0000000000017941 */ /* 0x000fea0003800000 */
.L_x_225:
        /* <DEDUP_REMOVED lines=9> */
.L_x_228:
[----:B------:R-:W-:Y:S05]  /*6ee0*/  BSYNC B1 ;  /* 0x0000000000017941 */ /* 0x000fea0003800000 */
.L_x_227:
        /* <DEDUP_REMOVED lines=9> */
.L_x_230:
[----:B------:R-:W-:Y:S05]  /*6f80*/  BSYNC B1 ;  /* 0x0000000000017941 */ /* 0x000fea0003800000 */
.L_x_229:
        /* <DEDUP_REMOVED lines=9> */
.L_x_232:
[----:B------:R-:W-:Y:S05]  /*7020*/  BSYNC B1 ;  /* 0x0000000000017941 */ /* 0x000fea0003800000 */
.L_x_231:
        /* <DEDUP_REMOVED lines=9> */
.L_x_234:
[----:B------:R-:W-:Y:S05]  /*70c0*/  BSYNC B1 ;  /* 0x0000000000017941 */ /* 0x000fea0003800000 */
.L_x_233:
        /* <DEDUP_REMOVED lines=9> */
.L_x_236:
[----:B------:R-:W-:Y:S05]  /*7160*/  BSYNC B1 ;  /* 0x0000000000017941 */ /* 0x000fea0003800000 */
.L_x_235:
        /* <DEDUP_REMOVED lines=9> */
.L_x_238:
[----:B------:R-:W-:Y:S05]  /*7200*/  BSYNC B1 ;  /* 0x0000000000017941 */ /* 0x000fea0003800000 */
.L_x_237:
        /* <DEDUP_REMOVED lines=9> */
.L_x_240:
[----:B------:R-:W-:Y:S05]  /*72a0*/  BSYNC B1 ;  /* 0x0000000000017941 */ /* 0x000fea0003800000 */
.L_x_239:
        /* <DEDUP_REMOVED lines=9> */
.L_x_242:
[----:B------:R-:W-:Y:S05]  /*7340*/  BSYNC B1 ;  /* 0x0000000000017941 */ /* 0x000fea0003800000 */
.L_x_241:
        /* <DEDUP_REMOVED lines=9> */
.L_x_244:
[----:B------:R-:W-:Y:S05]  /*73e0*/  BSYNC B1 ;  /* 0x0000000000017941 */ /* 0x000fea0003800000 */
.L_x_243:
        /* <DEDUP_REMOVED lines=9> */
.L_x_246:
[----:B------:R-:W-:Y:S05]  /*7480*/  BSYNC B1 ;  /* 0x0000000000017941 */ /* 0x000fea0003800000 */
.L_x_245:
        /* <DEDUP_REMOVED lines=9> */
.L_x_248:
[----:B------:R-:W-:Y:S05]  /*7520*/  BSYNC B1 ;  /* 0x0000000000017941 */ /* 0x000fea0003800000 */
.L_x_247:
        /* <DEDUP_REMOVED lines=9> */
.L_x_250:
[----:B------:R-:W-:Y:S05]  /*75c0*/  BSYNC B1 ;  /* 0x0000000000017941 */ /* 0x000fea0003800000 */
.L_x_249:
        /* <DEDUP_REMOVED lines=9> */
.L_x_252:
[----:B------:R-:W-:Y:S05]  /*7660*/  BSYNC B1 ;  /* 0x0000000000017941 */ /* 0x000fea0003800000 */
.L_x_251:
        /* <DEDUP_REMOVED lines=9> */
.L_x_254:
[----:B------:R-:W-:Y:S05]  /*7700*/  BSYNC B1 ;  /* 0x0000000000017941 */ /* 0x000fea0003800000 */
.L_x_253:
        /* <DEDUP_REMOVED lines=9> */
.L_x_256:
[----:B------:R-:W-:Y:S05]  /*77a0*/  BSYNC B1 ;  /* 0x0000000000017941 */ /* 0x000fea0003800000 */
.L_x_255:
        /* <DEDUP_REMOVED lines=9> */
.L_x_258:
[----:B------:R-:W-:Y:S05]  /*7840*/  BSYNC B1 ;  /* 0x0000000000017941 */ /* 0x000fea0003800000 */
.L_x_257:
        /* <DEDUP_REMOVED lines=9> */
.L_x_260:
[----:B------:R-:W-:Y:S05]  /*78e0*/  BSYNC B1 ;  /* 0x0000000000017941 */ /* 0x000fea0003800000 */
.L_x_259:
        /* <DEDUP_REMOVED lines=9> */
.L_x_262:
[----:B------:R-:W-:Y:S05]  /*7980*/  BSYNC B1 ;  /* 0x0000000000017941 */ /* 0x000fea0003800000 */
.L_x_261:
        /* <DEDUP_REMOVED lines=9> */
.L_x_264:
[----:B------:R-:W-:Y:S05]  /*7a20*/  BSYNC B1 ;  /* 0x0000000000017941 */ /* 0x000fea0003800000 */
.L_x_263:
        /* <DEDUP_REMOVED lines=9> */
.L_x_266:
[----:B------:R-:W-:Y:S05]  /*7ac0*/  BSYNC B1 ;  /* 0x0000000000017941 */ /* 0x000fea0003800000 */
.L_x_265:
        /* <DEDUP_REMOVED lines=9> */
.L_x_268:
[----:B------:R-:W-:Y:S05]  /*7b60*/  BSYNC B1 ;  /* 0x0000000000017941 */ /* 0x000fea0003800000 */
.L_x_267:
        /* <DEDUP_REMOVED lines=9> */
.L_x_270:
[----:B------:R-:W-:Y:S05]  /*7c00*/  BSYNC B1 ;  /* 0x0000000000017941 */ /* 0x000fea0003800000 */
.L_x_269:
        /* <DEDUP_REMOVED lines=9> */
.L_x_272:
[----:B------:R-:W-:Y:S05]  /*7ca0*/  BSYNC B1 ;  /* 0x0000000000017941 */ /* 0x000fea0003800000 */
.L_x_271:
        /* <DEDUP_REMOVED lines=9> */
.L_x_274:
[----:B------:R-:W-:Y:S05]  /*7d40*/  BSYNC B1 ;  /* 0x0000000000017941 */ /* 0x000fea0003800000 */
.L_x_273:
        /* <DEDUP_REMOVED lines=9> */
.L_x_276:
[----:B------:R-:W-:Y:S05]  /*7de0*/  BSYNC B1 ;  /* 0x0000000000017941 */ /* 0x000fea0003800000 */
.L_x_275:
        /* <DEDUP_REMOVED lines=9> */
.L_x_278:
[----:B------:R-:W-:Y:S05]  /*7e80*/  BSYNC B1 ;  /* 0x0000000000017941 */ /* 0x000fea0003800000 */
.L_x_277:
        /* <DEDUP_REMOVED lines=9> */
.L_x_280:
[----:B------:R-:W-:Y:S05]  /*7f20*/  BSYNC B1 ;  /* 0x0000000000017941 */ /* 0x000fea0003800000 */
.L_x_279:
        /* <DEDUP_REMOVED lines=9> */
.L_x_282:
[----:B------:R-:W-:Y:S05]  /*7fc0*/  BSYNC B1 ;  /* 0x0000000000017941 */ /* 0x000fea0003800000 */
.L_x_281:
[----:B0----5:R-:W-:Y:S01]  /*7fd0*/  HADD2.F32 R3, -RZ, R154.H0_H0 ;  /* 0x2000009aff037230 */ /* 0x021fe20000004100 */
[----:B------:R-:W-:Y:S01]  /*7fe0*/  ISETP.GT.AND P2, PT, R0, 0x78, P1 ;  /* 0x000000780000780c */ /* 0x000fe20000f44270 */
[----:B------:R-:W-:Y:S03]  /*7ff0*/  BSSY B1, `(.L_x_283) ;  /* 0x0000007000017945 */ /* 0x000fe60003800000 */
[----:B-1----:R-:W-:-:S04]  /*8000*/  FMUL R4, R3, R156 ;  /* 0x0000009c03047220 */ /* 0x002fc80000400000 */
[----:B------:R-:W-:-:S05]  /*8010*/  FFMA R4, R85, R155, R4 ;  /* 0x0000009b55047223 */ /* 0x000fca0000000004 */
[----:B------:R-:W-:-:S05]  /*8020*/  F2FP.F16.F32.PACK_AB R4, RZ, R4 ;  /* 0x00000004ff04723e */ /* 0x000fca00000000ff */
[----:B------:R0:W-:Y:S01]  /*8030*/  @P0 STG.E.U16 desc[UR36][R6.64+0xf2], R4 ;  /* 0x0000f20406000986 */ /* 0x0001e2000c101524 */
[----:B------:R-:W-:Y:S05]  /*8040*/  @!P2 BRA `(.L_x_284) ;  /* 0x000000000004a947 */ /* 0x000fea0003800000 */
[----:B------:R1:W5:Y:S02]  /*8050*/  LDG.E.LTC128B.U16 R154, desc[UR36][R10.64+0xf0] ;  /* 0x0000f0240a9a7981 */ /* 0x000364000c1e1520 */
.L_x_284:
[----:B------:R-:W-:Y:S05]  /*8060*/  BSYNC B1 ;  /* 0x0000000000017941 */ /* 0x000fea0003800000 */
.L_x_283:
[----:B-----5:R-:W-:Y:S01]  /*8070*/  HADD2.F32 R3, -RZ, R154.H0_H0 ;  /* 0x2000009aff037230 */ /* 0x020fe20000004100 */
[----:B------:R-:W-:Y:S01]  /*8080*/  ISETP.GT.AND P1, PT, R0, 0x79, P1 ;  /* 0x000000790000780c */ /* 0x000fe20000f24270 */
[----:B0-----:R-:W-:Y:S01]  /*8090*/  @P2 IMAD.MOV.U32 R4, RZ, RZ, R8 ;  /* 0x000000ffff042224 */ /* 0x001fe200078e0008 */
[----:B------:R-:W-:Y:S01]  /*80a0*/  BSSY B1, `(.L_x_285) ;  /* 0x0000008000017945 */ /* 0x000fe20003800000 */
[----:B------:R-:W-:Y:S02]  /*80b0*/  @P2 IMAD.MOV.U32 R5, RZ, RZ, R9 ;  /* 0x000000ffff052224 */ /* 0x000fe400078e0009 */
[----:B------:R-:W-:-:S04]  /*80c0*/  FMUL R3, R3, R156 ;  /* 0x0000009c03037220 */ /* 0x000fc80000400000 */
[----:B------:R-:W-:-:S05]  /*80d0*/  FFMA R3, R86, R155, R3 ;  /* 0x0000009b56037223 */ /* 0x000fca0000000003 */
[----:B------:R-:W-:-:S05]  /*80e0*/  F2FP.F16.F32.PACK_AB R3, RZ, R3 ;  /* 0x00000003ff03723e */ /* 0x000fca00000000ff */
[----:B------:R0:W-:Y:S01]  /*80f0*/  @P2 STG.E.U16 desc[UR36][R4.64+0xf0], R3 ;  /* 0x0000f00304002986 */ /* 0x0001e2000c101524 */
[----:B------:R-:W-:Y:S05]  /*8100*/  @!P1 BRA `(.L_x_286) ;  /* 0x0000000000049947 */ /* 0x000fea0003800000 */
[----:B------:R0:W5:Y:S02]  /*8110*/  LDG.E.LTC128B.U16 R154, desc[UR36][R10.64+0xf2] ;  /* 0x0000f2240a9a7981 */ /* 0x000164000c1e1520 */
.L_x_286:
[----:B------:R-:W-:Y:S05]  /*8120*/  BSYNC B1 ;  /* 0x0000000000017941 */ /* 0x000fea0003800000 */
.L_x_285:
[----:B------:R-:W-:Y:S05]  /*8130*/  @!P1 BRA `(.L_x_287) ;  /* 0x00000024004c9947 */ /* 0x000fea0003800000 */
[----:B0----5:R-:W-:-:S05]  /*8140*/  HADD2.F32 R3, -RZ, R154.H0_H0 ;  /* 0x2000009aff037230 */ /* 0x021fca0000004100 */
[----:B------:R-:W-:-:S04]  /*8150*/  FMUL R0, R3, R156 ;  /* 0x0000009c03007220 */ /* 0x000fc80000400000 */
[----:B------:R-:W-:-:S05]  /*8160*/  FFMA R0, R87, R155, R0 ;  /* 0x0000009b57007223 */ /* 0x000fca0000000000 */
[----:B------:R-:W-:-:S05]  /*8170*/  F2FP.F16.F32.PACK_AB R0, RZ, R0 ;  /* 0x00000000ff00723e */ /* 0x000fca00000000ff */
[----:B------:R0:W-:Y:S01]  /*8180*/  STG.E.U16 desc[UR36][R8.64+0xf2], R0 ;  /* 0x0000f20008007986 */ /* 0x0001e2000c101524 */
[----:B------:R-:W-:Y:S05]  /*8190*/  BRA `(.L_x_287) ;  /* 0x0000002400347947 */ /* 0x000fea0003800000 */
.L_x_36:
[----:B------:R-:W-:Y:S01]  /*81a0*/  ULDC.64 UR4, c[0x0][0x5c0] ;  /* 0x0001700000047ab9 */ /* 0x000fe20000000a00 */
[-C--:B------:R-:W-:Y:S01]  /*81b0*/  FMUL R88, R88, R155.reuse ;  /* 0x0000009b58587220 */ /* 0x080fe20000400000 */
[----:B------:R-:W-:Y:S01]  /*81c0*/  LEA R6, P0, R168, UR4, 0x1 ;  /* 0x00000004a8067c11 */ /* 0x000fe2000f8008ff */
[----:B------:R-:W-:Y:S01]  /*81d0*/  IMAD.SHL.U32 R11, R4, 0x10, RZ ;  /* 0x00000010040b7824 */ /* 0x000fe200078e00ff */
[----:B------:R-:W-:Y:S01]  /*81e0*/  ISETP.GT.AND P2, PT, R0, 0x1, P3 ;  /* 0x000000010000780c */ /* 0x000fe20001f44270 */
[-C--:B------:R-:W-:Y:S01]  /*81f0*/  FMUL R89, R89, R155.reuse ;  /* 0x0000009b59597220 */ /* 0x080fe20000400000 */
[----:B------:R-:W-:Y:S01]  /*8200*/  LEA.HI.X R7, R168, UR5, R167, 0x1, P0 ;  /* 0x00000005a8077c11 */ /* 0x000fe200080f0ca7 */
[-C--:B------:R-:W-:Y:S01]  /*8210*/  FMUL R90, R90, R155.reuse ;  /* 0x0000009b5a5a7220 */ /* 0x080fe20000400000 */
[----:B------:R-:W-:Y:S01]  /*8220*/  ISETP.GT.AND P0, PT, R3, 0x8, PT ;  /* 0x000000080300780c */ /* 0x000fe20003f04270 */
[-C--:B------:R-:W-:Y:S01]  /*8230*/  FMUL R91, R91, R155.reuse ;  /* 0x0000009b5b5b7220 */ /* 0x080fe20000400000 */
[----:B------:R-:W-:Y:S01]  /*8240*/  F2FP.F16.F32.PACK_AB R88, RZ, R88 ;  /* 0x00000058ff58723e */ /* 0x000fe200000000ff */
[-C--:B------:R-:W-:Y:S01]  /*8250*/  FMUL R92, R92, R155.reuse ;  /* 0x0000009b5c5c7220 */ /* 0x080fe20000400000 */
[----:B------:R-:W-:Y:S01]  /*8260*/  ISETP.GT.AND P4, PT, R0, RZ, P0 ;  /* 0x000000ff0000720c */ /* 0x000fe20000784270 */
[-C--:B------:R-:W-:Y:S01]  /*8270*/  FMUL R93, R93, R155.reuse ;  /* 0x0000009b5d5d7220 */ /* 0x080fe20000400000 */
[----:B------:R-:W-:Y:S01]  /*8280*/  SHF.L.U64.HI R9, R4, 0x4, R5 ;  /* 0x0000000404097819 */ /* 0x000fe20000010205 */
[----:B------:R-:W-:Y:S01]  /*8290*/  @P1 STG.E.U16 desc[UR36][R6.64], R88 ;  /* 0x0000005806001986 */ /* 0x000fe2000c101524 */
[----:B------:R-:W-:Y:S01]  /*82a0*/  IADD3 R12, P5, R11, R6, RZ ;  /* 0x000000060b0c7210 */ /* 0x000fe20007fbe0ff */
[-C--:B------:R-:W-:Y:S01]  /*82b0*/  FMUL R94, R94, R155.reuse ;  /* 0x0000009b5e5e7220 */ /* 0x080fe20000400000 */
[----:B------:R-:W-:Y:S01]  /*82c0*/  ISETP.GT.AND P1, PT, R0, 0x1, P0 ;  /* 0x000000010000780c */ /* 0x000fe20000724270 */
[----:B------:R-:W-:Y:S01]  /*82d0*/  FMUL R95, R95, R155 ;  /* 0x0000009b5f5f7220 */ /* 0x000fe20000400000 */
[----:B------:R-:W-:Y:S01]  /*82e0*/  F2FP.F16.F32.PACK_AB R89, RZ, R89 ;  /* 0x00000059ff59723e */ /* 0x000fe200000000ff */
[----:B------:R-:W-:Y:S01]  /*82f0*/  IMAD.X R13, R9, 0x1, R7, P5 ;  /* 0x00000001090d7824 */ /* 0x000fe200028e0607 */
[----:B------:R-:W-:Y:S01]  /*8300*/  F2FP.F16.F32.PACK_AB R90, RZ, R90 ;  /* 0x0000005aff5a723e */ /* 0x000fe200000000ff */
[----:B------:R-:W-:Y:S01]  /*8310*/  FMUL R96, R96, R155 ;  /* 0x0000009b60607220 */ /* 0x000fe20000400000 */
[----:B------:R-:W-:Y:S01]  /*8320*/  F2FP.F16.F32.PACK_AB R91, RZ, R91 ;  /* 0x0000005bff5b723e */ /* 0x000fe200000000ff */
[----:B------:R-:W-:Y:S01]  /*8330*/  @P2 STG.E.U16 desc[UR36][R6.64+0x2], R89 ;  /* 0x0000025906002986 */ /* 0x000fe2000c101524 */
[C---:B------:R-:W-:Y:S01]  /*8340*/  ISETP.GT.AND P5, PT, R0.reuse, 0x9, P3 ;  /* 0x000000090000780c */ /* 0x040fe20001fa4270 */
[-C--:B------:R-:W-:Y:S01]  /*8350*/  FMUL R97, R97, R155.reuse ;  /* 0x0000009b61617220 */ /* 0x080fe20000400000 */
[C---:B------:R-:W-:Y:S01]  /*8360*/  ISETP.GT.AND P2, PT, R0.reuse, 0x8, P0 ;  /* 0x000000080000780c */ /* 0x040fe20000744270 */
[----:B------:R-:W-:Y:S01]  /*8370*/  @P4 STG.E.U16 desc[UR36][R12.64], R90 ;  /* 0x0000005a0c004986 */ /* 0x000fe2000c101524 */
[----:B------:R-:W-:Y:S01]  /*8380*/  ISETP.GT.AND P4, PT, R0, 0x8, P3 ;  /* 0x000000080000780c */ /* 0x000fe20001f84270 */
[-C--:B------:R-:W-:Y:S01]  /*8390*/  FMUL R98, R98, R155.reuse ;  /* 0x0000009b62627220 */ /* 0x080fe20000400000 */
[----:B------:R-:W-:Y:S01]  /*83a0*/  F2FP.F16.F32.PACK_AB R92, RZ, R92 ;  /* 0x0000005cff5c723e */ /* 0x000fe200000000ff */
[----:B------:R-:W-:Y:S01]  /*83b0*/  @P1 STG.E.U16 desc[UR36][R12.64+0x2], R91 ;  /* 0x0000025b0c001986 */ /* 0x000fe2000c101524 */
[----:B------:R-:W-:Y:S01]  /*83c0*/  ISETP.GT.AND P1, PT, R0, 0x9, P0 ;  /* 0x000000090000780c */ /* 0x000fe20000724270 */
[----:B------:R-:W-:Y:S01]  /*83d0*/  FMUL R99, R99, R155 ;  /* 0x0000009b63637220 */ /* 0x000fe20000400000 */
[----:B------:R-:W-:Y:S01]  /*83e0*/  F2FP.F16.F32.PACK_AB R93, RZ, R93 ;  /* 0x0000005dff5d723e */ /* 0x000fe200000000ff */
[-C--:B------:R-:W-:Y:S01]  /*83f0*/  FMUL R100, R100, R155.reuse ;  /* 0x0000009b64647220 */ /* 0x080fe20000400000 */
[----:B------:R-:W-:Y:S01]  /*8400*/  F2FP.F16.F32.PACK_AB R94, RZ, R94 ;  /* 0x0000005eff5e723e */ /* 0x000fe200000000ff */
[----:B------:R-:W-:Y:S01]  /*8410*/  FMUL R101, R101, R155 ;  /* 0x0000009b65657220 */ /* 0x000fe20000400000 */
[----:B------:R-:W-:Y:S01]  /*8420*/  F2FP.F16.F32.PACK_AB R95, RZ, R95 ;  /* 0x0000005fff5f723e */ /* 0x000fe200000000ff */
[-C--:B------:R-:W-:Y:S01]  /*8430*/  FMUL R102, R102, R155.reuse ;  /* 0x0000009b66667220 */ /* 0x080fe20000400000 */
[----:B------:R-:W-:Y:S01]  /*8440*/  F2FP.F16.F32.PACK_AB R96, RZ, R96 ;  /* 0x00000060ff60723e */ /* 0x000fe200000000ff */
[----:B------:R-:W-:Y:S01]  /*8450*/  @P4 STG.E.U16 desc[UR36][R6.64+0x10], R92 ;  /* 0x0000105c06004986 */ /* 0x000fe2000c101524 */
[C---:B------:R-:W-:Y:S01]  /*8460*/  ISETP.GT.AND P4, PT, R0.reuse, 0x10, P3 ;  /* 0x000000100000780c */ /* 0x040fe20001f84270 */
[----:B------:R-:W-:Y:S01]  /*8470*/  FMUL R103, R103, R155 ;  /* 0x0000009b67677220 */ /* 0x000fe20000400000 */
[----:B------:R-:W-:Y:S01]  /*8480*/  F2FP.F16.F32.PACK_AB R97, RZ, R97 ;  /* 0x00000061ff61723e */ /* 0x000fe200000000ff */
[----:B------:R-:W-:Y:S01]  /*8490*/  @P5 STG.E.U16 desc[UR36][R6.64+0x12], R93 ;  /* 0x0000125d06005986 */ /* 0x000fe2000c101524 */
[----:B------:R-:W-:Y:S01]  /*84a0*/  ISETP.GT.AND P5, PT, R0, 0x11, P0 ;  /* 0x000000110000780c */ /* 0x000fe200007a4270 */
        /* <DEDUP_REMOVED lines=74> */
[----:B------:R-:W-:Y:S01]  /*8950*/  FMUL R125, R125, R155 ;  /* 0x0000009b7d7d7220 */ /* 0x000fe20000400000 */
[----:B------:R-:W-:Y:S01]  /*8960*/  F2FP.F16.F32.PACK_AB R119, RZ, R119 ;  /* 0x00000077ff77723e */ /* 0x000fe200000000ff */
[-C--:B------:R-:W-:Y:S01]  /*8970*/  FMUL R126, R126, R155.reuse ;  /* 0x0000009b7e7e7220 */ /* 0x080fe20000400000 */
[----:B------:R-:W-:Y:S01]  /*8980*/  F2FP.F16.F32.PACK_AB R120, RZ, R120 ;  /* 0x00000078ff78723e */ /* 0x000fe200000000ff */
        /* <DEDUP_REMOVED lines=66> */
[----:B------:R-:W-:Y:S01]  /*8db0*/  IMAD.SHL.U32 R23, R4, 0x100, RZ ;  /* 0x0000010004177824 */ /* 0x000fe200078e00ff */
[----:B------:R-:W-:Y:S01]  /*8dc0*/  F2FP.F16.F32.PACK_AB R140, RZ, R140 ;  /* 0x0000008cff8c723e */ /* 0x000fe200000000ff */
[----:B------:R-:W-:Y:S01]  /*8dd0*/  @P1 STG.E.U16 desc[UR36][R6.64+0x90], R124 ;  /* 0x0000907c06001986 */ /* 0x000fe2000c101524 */
[----:B------:R-:W-:Y:S01]  /*8de0*/  ISETP.GT.AND P1, PT, R0, 0x50, P3 ;  /* 0x000000500000780c */ /* 0x000fe20001f24270 */
[----:B------:R-:W-:Y:S01]  /*8df0*/  FMUL R146, R146, R155 ;  /* 0x0000009b92927220 */ /* 0x000fe20000400000 */
[----:B------:R-:W-:Y:S01]  /*8e00*/  F2FP.F16.F32.PACK_AB R141, RZ, R141 ;  /* 0x0000008dff8d723e */ /* 0x000fe200000000ff */
[----:B------:R-:W-:Y:S01]  /*8e10*/  @P2 STG.E.U16 desc[UR36][R6.64+0x92], R125 ;  /* 0x0000927d06002986 */ /* 0x000fe2000c101524 */
[C---:B------:R-:W-:Y:S01]  /*8e20*/  ISETP.GT.AND P2, PT, R0.reuse, 0x51, P3 ;  /* 0x000000510000780c */ /* 0x040fe20001f44270 */
[-C--:B------:R-:W-:Y:S01]  /*8e30*/  FMUL R147, R147, R155.reuse ;  /* 0x0000009b93937220 */ /* 0x080fe20000400000 */
        /* <DEDUP_REMOVED lines=11> */
[-C--:B------:R-:W-:Y:S01]  /*8ef0*/  FMUL R150, R150, R155.reuse ;  /* 0x0000009b96967220 */ /* 0x080fe20000400000 */
[----:B------:R-:W-:Y:S01]  /*8f00*/  SHF.L.U64.HI R21, R4, 0x8, R5 ;  /* 0x0000000804157819 */ /* 0x000fe20000010205 */
[----:B------:R-:W-:Y:S01]  /*8f10*/  @P2 STG.E.U16 desc[UR36][R6.64+0xa2], R129 ;  /* 0x0000a28106002986 */ /* 0x000fe2000c101524 */
[C---:B------:R-:W-:Y:S01]  /*8f20*/  ISETP.GT.AND P2, PT, R0.reuse, 0x59, P3 ;  /* 0x000000590000780c */ /* 0x040fe20001f44270 */
        /* <DEDUP_REMOVED lines=58> */
[----:B------:R-:W-:Y:S01]  /*92d0*/  @P2 STG.E.U16 desc[UR36][R12.64+0xd0], R142 ;  /* 0x0000d08e0c002986 */ /* 0x000fe2000c101524 */
[----:B------:R-:W-:Y:S01]  /*92e0*/  F2FP.F16.F32.PACK_AB R34, RZ, R34 ;  /* 0x00000022ff22723e */ /* 0x000fe200000000ff */
[----:B------:R-:W-:Y:S01]  /*92f0*/  FMUL R40, R40, R155 ;  /* 0x0000009b28287220 */ /* 0x000fe20000400000 */
[----:B------:R-:W-:Y:S01]  /*9300*/  F2FP.F16.F32.PACK_AB R35, RZ, R35 ;  /* 0x00000023ff23723e */ /* 0x000fe200000000ff */
        /* <DEDUP_REMOVED lines=8> */
[----:B------:R-:W-:Y:S01]  /*9390*/  @P1 IMAD.MOV.U32 R4, RZ, RZ, R6 ;  /* 0x000000ffff041224 */ /* 0x000fe200078e0006 */
[----:B------:R-:W-:Y:S01]  /*93a0*/  F2FP.F16.F32.PACK_AB R38, RZ, R38 ;  /* 0x00000026ff26723e */ /* 0x000fe200000000ff */
[----:B------:R-:W-:Y:S01]  /*93b0*/  @P1 IMAD.MOV.U32 R5, RZ, RZ, R7 ;  /* 0x000000ffff051224 */ /* 0x000fe200078e0007 */
[----:B------:R-:W-:Y:S01]  /*93c0*/  F2FP.F16.F32.PACK_AB R39, RZ, R39 ;  /* 0x00000027ff27723e */ /* 0x000fe200000000ff */
[-C--:B------:R-:W-:Y:S01]  /*93d0*/  FMUL R43, R43, R155.reuse ;  /* 0x0000009b2b2b7220 */ /* 0x080fe20000400000 */
[----:B------:R-:W-:Y:S01]  /*93e0*/  F2FP.F16.F32.PACK_AB R40, RZ, R40 ;  /* 0x00000028ff28723e */ /* 0x000fe200000000ff */
[-C--:B------:R-:W-:Y:S01]  /*93f0*/  FMUL R44, R44, R155.reuse ;  /* 0x0000009b2c2c7220 */ /* 0x080fe20000400000 */
[----:B------:R0:W-:Y:S01]  /*9400*/  @P1 STG.E.U16 desc[UR36][R4.64+0xe2], R145 ;  /* 0x0000e29104001986 */ /* 0x0001e2000c101524 */
[----:B------:R-:W-:Y:S01]  /*9410*/  IADD3 R14, P1, P2, R11, R6, R23 ;  /* 0x000000060b0e7210 */ /* 0x000fe20007a3e017 */
[----:B------:R-:W-:Y:S01]  /*9420*/  FMUL R45, R45, R155 ;  /* 0x0000009b2d2d7220 */ /* 0x000fe20000400000 */
[----:B------:R-:W-:Y:S01]  /*9430*/  F2FP.F16.F32.PACK_AB R41, RZ, R41 ;  /* 0x00000029ff29723e */ /* 0x000fe200000000ff */
[----:B------:R-:W-:Y:S01]  /*9440*/  FMUL R46, R46, R155 ;  /* 0x0000009b2e2e7220 */ /* 0x000fe20000400000 */
[----:B------:R-:W-:Y:S01]  /*9450*/  IADD3.X R15, R9, R7, R21, P1, P2 ;  /* 0x00000007090f7210 */ /* 0x000fe20000fe4415 */
[-C--:B------:R-:W-:Y:S01]  /*9460*/  FMUL R47, R47, R155.reuse ;  /* 0x0000009b2f2f7220 */ /* 0x080fe20000400000 */
[C---:B------:R-:W-:Y:S01]  /*9470*/  ISETP.GT.AND P1, PT, R3.reuse, 0x80, PT ;  /* 0x000000800300780c */ /* 0x040fe20003f24270 */
[-C--:B------:R-:W-:Y:S01]  /*9480*/  FMUL R48, R48, R155.reuse ;  /* 0x0000009b30307220 */ /* 0x080fe20000400000 */
[----:B------:R-:W-:Y:S01]  /*9490*/  ISETP.GT.AND P2, PT, R3, 0x88, PT ;  /* 0x000000880300780c */ /* 0x000fe20003f44270 */
[----:B------:R-:W-:Y:S01]  /*94a0*/  FMUL R49, R49, R155 ;  /* 0x0000009b31317220 */ /* 0x000fe20000400000 */
[----:B------:R-:W-:Y:S01]  /*94b0*/  F2FP.F16.F32.PACK_AB R42, RZ, R42 ;  /* 0x0000002aff2a723e */ /* 0x000fe200000000ff */
[----:B0-----:R-:W-:Y:S01]  /*94c0*/  @P5 IMAD.MOV.U32 R4, RZ, RZ, R12 ;  /* 0x000000ffff045224 */ /* 0x001fe200078e000c */
[----:B------:R-:W-:Y:S01]  /*94d0*/  F2FP.F16.F32.PACK_AB R43, RZ, R43 ;  /* 0x0000002bff2b723e */ /* 0x000fe200000000ff */
[----:B------:R-:W-:Y:S01]  /*94e0*/  @P5 IMAD.MOV.U32 R5, RZ, RZ, R13 ;  /* 0x000000ffff055224 */ /* 0x000fe200078e000d */
[----:B------:R-:W-:Y:S01]  /*94f0*/  F2FP.F16.F32.PACK_AB R44, RZ, R44 ;  /* 0x0000002cff2c723e */ /* 0x000fe200000000ff */
[----:B------:R-:W-:Y:S01]  /*9500*/  FMUL R50, R50, R155 ;  /* 0x0000009b32327220 */ /* 0x000fe20000400000 */
[----:B------:R-:W-:Y:S01]  /*9510*/  F2FP.F16.F32.PACK_AB R45, RZ, R45 ;  /* 0x0000002dff2d723e */ /* 0x000fe200000000ff */
[-C--:B------:R-:W-:Y:S01]  /*9520*/  FMUL R51, R51, R155.reuse ;  /* 0x0000009b33337220 */ /* 0x080fe20000400000 */
[----:B------:R0:W-:Y:S01]  /*9530*/  @P5 STG.E.U16 desc[UR36][R4.64+0xe0], R146 ;  /* 0x0000e09204005986 */ /* 0x0001e2000c101524 */
[----:B------:R-:W-:Y:S01]  /*9540*/  ISETP.GT.AND P5, PT, R0, 0x78, P3 ;  /* 0x000000780000780c */ /* 0x000fe20001fa4270 */
[-C--:B------:R-:W-:Y:S01]  /*9550*/  FMUL R52, R52, R155.reuse ;  /* 0x0000009b34347220 */ /* 0x080fe20000400000 */
[C---:B------:R-:W-:Y:S01]  /*9560*/  ISETP.GT.AND P3, PT, R0.reuse, 0x79, P3 ;  /* 0x000000790000780c */ /* 0x040fe20001f64270 */
[----:B------:R-:W-:Y:S01]  /*9570*/  @P4 STG.E.U16 desc[UR36][R12.64+0xe2], R147 ;  /* 0x0000e2930c004986 */ /* 0x000fe2000c101524 */
[C---:B------:R-:W-:Y:S01]  /*9580*/  ISETP.GT.AND P4, PT, R0.reuse, 0x78, P0 ;  /* 0x000000780000780c */ /* 0x040fe20000784270 */
[-C--:B------:R-:W-:Y:S01]  /*9590*/  FMUL R53, R53, R155.reuse ;  /* 0x0000009b35357220 */ /* 0x080fe20000400000 */
[----:B------:R-:W-:Y:S01]  /*95a0*/  ISETP.GT.AND P0, PT, R0, 0x79, P0 ;  /* 0x000000790000780c */ /* 0x000fe20000704270 */
[-C--:B------:R-:W-:Y:S01]  /*95b0*/  FMUL R54, R54, R155.reuse ;  /* 0x0000009b36367220 */ /* 0x080fe20000400000 */
[----:B------:R-:W-:Y:S01]  /*95c0*/  F2FP.F16.F32.PACK_AB R46, RZ, R46 ;  /* 0x0000002eff2e723e */ /* 0x000fe200000000ff */
[----:B------:R-:W-:Y:S01]  /*95d0*/  FMUL R55, R55, R155 ;  /* 0x0000009b37377220 */ /* 0x000fe20000400000 */
[----:B------:R-:W-:Y:S01]  /*95e0*/  F2FP.F16.F32.PACK_AB R47, RZ, R47 ;  /* 0x0000002fff2f723e */ /* 0x000fe200000000ff */
[-C--:B------:R-:W-:Y:S01]  /*95f0*/  FMUL R56, R56, R155.reuse ;  /* 0x0000009b38387220 */ /* 0x080fe20000400000 */
[----:B------:R-:W-:Y:S01]  /*9600*/  F2FP.F16.F32.PACK_AB R48, RZ, R48 ;  /* 0x00000030ff30723e */ /* 0x000fe200000000ff */
[----:B------:R-:W-:Y:S01]  /*9610*/  @P5 STG.E.U16 desc[UR36][R6.64+0xf0], R148 ;  /* 0x0000f09406005986 */ /* 0x000fe2000c101524 */
[----:B0-----:R-:W-:Y:S01]  /*9620*/  IADD3 R4, P5, R23, R6, RZ ;  /* 0x0000000617047210 */ /* 0x001fe20007fbe0ff */
[----:B------:R-:W-:Y:S01]  /*9630*/  FMUL R57, R57, R155 ;  /* 0x0000009b39397220 */ /* 0x000fe20000400000 */
[----:B------:R-:W-:Y:S01]  /*9640*/  F2FP.F16.F32.PACK_AB R49, RZ, R49 ;  /* 0x00000031ff31723e */ /* 0x000fe200000000ff */
[----:B------:R0:W-:Y:S01]  /*9650*/  @P3 STG.E.U16 desc[UR36][R6.64+0xf2], R149 ;  /* 0x0000f29506003986 */ /* 0x0001e2000c101524 */
[----:B------:R-:W-:Y:S01]  /*9660*/  ISETP.GT.AND P3, PT, R0, RZ, P1 ;  /* 0x000000ff0000720c */ /* 0x000fe20000f64270 */
[----:B------:R-:W-:Y:S01]  /*9670*/  FMUL R58, R58, R155 ;  /* 0x0000009b3a3a7220 */ /* 0x000fe20000400000 */
[----:B------:R-:W-:Y:S01]  /*9680*/  IADD3.X R5, R21, R7, RZ, P5, !PT ;  /* 0x0000000715057210 */ /* 0x000fe20002ffe4ff */
[----:B------:R-:W-:Y:S01]  /*9690*/  @P4 STG.E.U16 desc[UR36][R12.64+0xf0], R150 ;  /* 0x0000f0960c004986 */ /* 0x000fe2000c101524 */
[C---:B------:R-:W-:Y:S01]  /*96a0*/  ISETP.GT.AND P4, PT, R0.reuse, 0x1, P1 ;  /* 0x000000010000780c */ /* 0x040fe20000f84270 */
[-C--:B------:R-:W-:Y:S01]  /*96b0*/  FMUL R59, R59, R155.reuse ;  /* 0x0000009b3b3b7220 */ /* 0x080fe20000400000 */
[C---:B------:R-:W-:Y:S01]  /*96c0*/  ISETP.GT.AND P5, PT, R0.reuse, RZ, P2 ;  /* 0x000000ff0000720c */ /* 0x040fe200017a4270 */
[----:B------:R-:W-:Y:S01]  /*96d0*/  @P0 STG.E.U16 desc[UR36][R12.64+0xf2], R151 ;  /* 0x0000f2970c000986 */ /* 0x000fe2000c101524 */
[----:B------:R-:W-:Y:S01]  /*96e0*/  ISETP.GT.AND P0, PT, R0, 0x1, P2 ;  /* 0x000000010000780c */ /* 0x000fe20001704270 */
[-C--:B------:R-:W-:Y:S01]  /*96f0*/  FMUL R60, R60, R155.reuse ;  /* 0x0000009b3c3c7220 */ /* 0x080fe20000400000 */
[----:B------:R-:W-:Y:S01]  /*9700*/  F2FP.F16.F32.PACK_AB R50, RZ, R50 ;  /* 0x00000032ff32723e */ /* 0x000fe200000000ff */
[----:B------:R-:W-:Y:S01]  /*9710*/  FMUL R61, R61, R155 ;  /* 0x0000009b3d3d7220 */ /* 0x000fe20000400000 */
[----:B------:R-:W-:Y:S01]  /*9720*/  F2FP.F16.F32.PACK_AB R51, RZ, R51 ;  /* 0x00000033ff33723e */ /* 0x000fe200000000ff */
[----:B------:R-:W-:Y:S01]  /*9730*/  @P3 STG.E.U16 desc[UR36][R4.64], R24 ;  /* 0x0000001804003986 */ /* 0x000fe2000c101524 */
[C---:B0-----:R-:W-:Y:S01]  /*9740*/  IADD3 R6, P3, R11.reuse, R4, RZ ;  /* 0x000000040b067210 */ /* 0x041fe20007f7e0ff */
[-C--:B------:R-:W-:Y:S01]  /*9750*/  FMUL R62, R62, R155.reuse ;  /* 0x0000009b3e3e7220 */ /* 0x080fe20000400000 */
[----:B------:R-:W-:Y:S01]  /*9760*/  F2FP.F16.F32.PACK_AB R52, RZ, R52 ;  /* 0x00000034ff34723e */ /* 0x000fe200000000ff */
[----:B------:R-:W-:Y:S01]  /*9770*/  @P4 STG.E.U16 desc[UR36][R4.64+0x2], R25 ;  /* 0x0000021904004986 */ /* 0x000fe2000c101524 */
[----:B------:R-:W-:Y:S01]  /*9780*/  IADD3 R10, P4, R11, R4, RZ ;  /* 0x000000040b0a7210 */ /* 0x000fe20007f9e0ff */
[--C-:B------:R-:W-:Y:S01]  /*9790*/  IMAD.X R7, R9, 0x1, R5.reuse, P3 ;  /* 0x0000000109077824 */ /* 0x100fe200018e0605 */
[C---:B------:R-:W-:Y:S01]  /*97a0*/  ISETP.GT.AND P3, PT, R0.reuse, 0x9, P2 ;  /* 0x000000090000780c */ /* 0x040fe20001764270 */
[----:B------:R-:W-:Y:S01]  /*97b0*/  FMUL R63, R63, R155 ;  /* 0x0000009b3f3f7220 */ /* 0x000fe20000400000 */
[----:B------:R-:W-:Y:S01]  /*97c0*/  F2FP.F16.F32.PACK_AB R53, RZ, R53 ;  /* 0x00000035ff35723e */ /* 0x000fe200000000ff */
[----:B------:R-:W-:Y:S01]  /*97d0*/  IMAD.X R11, R9, 0x1, R5, P4 ;  /* 0x00000001090b7824 */ /* 0x000fe200020e0605 */
[----:B------:R-:W-:Y:S01]  /*97e0*/  ISETP.GT.AND P4, PT, R0, 0x8, P1 ;  /* 0x000000080000780c */ /* 0x000fe20000f84270 */
[-C--:B------:R-:W-:Y:S01]  /*97f0*/  FMUL R64, R64, R155.reuse ;  /* 0x0000009b40407220 */ /* 0x080fe20000400000 */
[----:B------:R-:W-:Y:S01]  /*9800*/  F2FP.F16.F32.PACK_AB R54, RZ, R54 ;  /* 0x00000036ff36723e */ /* 0x000fe200000000ff */
[-C--:B------:R-:W-:Y:S01]  /*9810*/  FMUL R65, R65, R155.reuse ;  /* 0x0000009b41417220 */ /* 0x080fe20000400000 */
        /* <DEDUP_REMOVED lines=13> */
[-C--:B------:R-:W-:Y:S01]  /*98f0*/  FMUL R70, R70, R155.reuse ;  /* 0x0000009b46467220 */ /* 0x080fe20000400000 */
[----:B------:R-:W-:Y:S01]  /*9900*/  @P5 STG.E.U16 desc[UR36][R4.64+0x12], R29 ;  /* 0x0000121d04005986 */ /* 0x000fe2000c101524 */
[C---:B------:R-:W-:Y:S01]  /*9910*/  ISETP.GT.AND P5, PT, R0.reuse, 0x11, P1 ;  /* 0x000000110000780c */ /* 0x040fe20000fa4270 */
[-C--:B------:R-:W-:Y:S01]  /*9920*/  FMUL R71, R71, R155.reuse ;  /* 0x0000009b47477220 */ /* 0x080fe20000400000 */
[----:B------:R-:W-:Y:S01]  /*9930*/  F2FP.F16.F32.PACK_AB R58, RZ, R58 ;  /* 0x0000003aff3a723e */ /* 0x000fe200000000ff */
[----:B------:R0:W-:Y:S01]  /*9940*/  @P0 STG.E.U16 desc[UR36][R6.64+0x10], R30 ;  /* 0x0000101e06000986 */ /* 0x0001e2000c101524 */
        /* <DEDUP_REMOVED lines=13> */
[--C-:B0-----:R-:W-:Y:S01]  /*9a20*/  @P0 IMAD.MOV.U32 R6, RZ, RZ, R14.reuse ;  /* 0x000000ffff060224 */ /* 0x101fe200078e000e */
[----:B------:R-:W-:Y:S01]  /*9a30*/  F2FP.F16.F32.PACK_AB R62, RZ, R62 ;  /* 0x0000003eff3e723e */ /* 0x000fe200000000ff */
[--C-:B------:R-:W-:Y:S01]  /*9a40*/  @P0 IMAD.MOV.U32 R7, RZ, RZ, R15.reuse ;  /* 0x000000ffff070224 */ /* 0x100fe200078e000f */
[----:B------:R-:W-:Y:S01]  /*9a50*/  F2FP.F16.F32.PACK_AB R63, RZ, R63 ;  /* 0x0000003fff3f723e */ /* 0x000fe200000000ff */
[-C--:B------:R-:W-:Y:S01]  /*9a60*/  FMUL R75, R75, R155.reuse ;  /* 0x0000009b4b4b7220 */ /* 0x080fe20000400000 */
[----:B------:R-:W-:Y:S01]  /*9a70*/  F2FP.F16.F32.PACK_AB R64, RZ, R64 ;  /* 0x00000040ff40723e */ /* 0x000fe200000000ff */
[-C--:B------:R-:W-:Y:S01]  /*9a80*/  FMUL R76, R76, R155.reuse ;  /* 0x0000009b4c4c7220 */ /* 0x080fe20000400000 */
[----:B------:R0:W-:Y:S01]  /*9a90*/  @P0 STG.E.U16 desc[UR36][R6.64+0x20], R34 ;  /* 0x0000202206000986 */ /* 0x0001e2000c101524 */
        /* <DEDUP_REMOVED lines=30> */
[----:B0-----:R-:W-:Y:S01]  /*9c80*/  @P0 IMAD.MOV.U32 R6, RZ, RZ, R14 ;  /* 0x000000ffff060224 */ /* 0x001fe200078e000e */
[----:B------:R-:W-:Y:S01]  /*9c90*/  F2FP.F16.F32.PACK_AB R76, RZ, R76 ;  /* 0x0000004cff4c723e */ /* 0x000fe200000000ff */
[----:B------:R-:W-:Y:S01]  /*9ca0*/  @P0 IMAD.MOV.U32 R7, RZ, RZ, R15 ;  /* 0x000000ffff070224 */ /* 0x000fe200078e000f */
[----:B------:R-:W-:Y:S01]  /*9cb0*/  F2FP.F16.F32.PACK_AB R77, RZ, R77 ;  /* 0x0000004dff4d723e */ /* 0x000fe200000000ff */
[----:B------:R-:W-:Y:S01]  /*9cc0*/  FMUL R87, R87, R155 ;  /* 0x0000009b57577220 */ /* 0x000fe20000400000 */
[----:B------:R-:W-:-:S02]  /*9cd0*/  F2FP.F16.F32.PACK_AB R78, RZ, R78 ;  /* 0x0000004eff4e723e */ /* 0x000fc400000000ff */
[----:B------:R0:W-:Y:S01]  /*9ce0*/  @P0 STG.E.U16 desc[UR36][R6.64+0x30], R38 ;  /* 0x0000302606000986 */ /* 0x0001e2000c101524 */
[----:B------:R-:W-:Y:S02]  /*9cf0*/  ISETP.GT.AND P0, PT, R0, 0x20, P2 ;  /* 0x000000200000780c */ /* 0x000fe40001704270 */
[----:B------:R-:W-:Y:S02]  /*9d00*/  F2FP.F16.F32.PACK_AB R79, RZ, R79 ;  /* 0x0000004fff4f723e */ /* 0x000fe400000000ff */
[----:B------:R-:W-:Y:S02]  /*9d10*/  F2FP.F16.F32.PACK_AB R80, RZ, R80 ;  /* 0x00000050ff50723e */ /* 0x000fe400000000ff */
[----:B------:R-:W-:Y:S02]  /*9d20*/  F2FP.F16.F32.PACK_AB R81, RZ, R81 ;  /* 0x00000051ff51723e */ /* 0x000fe400000000ff */
[----:B------:R-:W-:Y:S02]  /*9d30*/  F2FP.F16.F32.PACK_AB R82, RZ, R82 ;  /* 0x00000052ff52723e */ /* 0x000fe400000000ff */
[----:B------:R-:W-:Y:S01]  /*9d40*/  F2FP.F16.F32.PACK_AB R83, RZ, R83 ;  /* 0x00000053ff53723e */ /* 0x000fe200000000ff */
[----:B0-----:R-:W-:Y:S01]  /*9d50*/  @P3 IMAD.MOV.U32 R6, RZ, RZ, R14 ;  /* 0x000000ffff063224 */ /* 0x001fe200078e000e */
[----:B------:R-:W-:-:S02]  /*9d60*/  @P3 MOV R7, R15 ;  /* 0x0000000f00073202 */ /* 0x000fc40000000f00 */
[----:B------:R-:W-:Y:S02]  /*9d70*/  F2FP.F16.F32.PACK_AB R84, RZ, R84 ;  /* 0x00000054ff54723e */ /* 0x000fe400000000ff */
[----:B------:R-:W-:Y:S01]  /*9d80*/  F2FP.F16.F32.PACK_AB R85, RZ, R85 ;  /* 0x00000055ff55723e */ /* 0x000fe200000000ff */
[----:B------:R0:W-:Y:S01]  /*9d90*/  @P3 STG.E.U16 desc[UR36][R6.64+0x32], R39 ;  /* 0x0000322706003986 */ /* 0x0001e2000c101524 */
[C---:B------:R-:W-:Y:S02]  /*9da0*/  ISETP.GT.AND P3, PT, R0.reuse, 0x21, P2 ;  /* 0x000000210000780c */ /* 0x040fe40001764270 */
[----:B------:R-:W-:Y:S01]  /*9db0*/  F2FP.F16.F32.PACK_AB R86, RZ, R86 ;  /* 0x00000056ff56723e */ /* 0x000fe200000000ff */
[----:B------:R-:W-:Y:S01]  /*9dc0*/  @P4 STG.E.U16 desc[UR36][R4.64+0x40], R40 ;  /* 0x0000402804004986 */ /* 0x000fe2000c101524 */
[C---:B------:R-:W-:Y:S02]  /*9dd0*/  ISETP.GT.AND P4, PT, R0.reuse, 0x28, P1 ;  /* 0x000000280000780c */ /* 0x040fe40000f84270 */
[----:B------:R-:W-:Y:S01]  /*9de0*/  F2FP.F16.F32.PACK_AB R87, RZ, R87 ;  /* 0x00000057ff57723e */ /* 0x000fe200000000ff */
[----:B------:R-:W-:Y:S01]  /*9df0*/  @P5 STG.E.U16 desc[UR36][R4.64+0x42], R41 ;  /* 0x0000422904005986 */ /* 0x000fe2000c101524 */
[----:B------:R-:W-:Y:S01]  /*9e00*/  ISETP.GT.AND P5, PT, R0, 0x29, P1 ;  /* 0x000000290000780c */ /* 0x000fe20000fa4270 */
[----:B0-----:R-:W-:-:S02]  /*9e10*/  @P0 IMAD.MOV.U32 R6, RZ, RZ, R14 ;  /* 0x000000ffff060224 */ /* 0x001fc400078e000e */
[----:B------:R-:W-:-:S05]  /*9e20*/  @P0 IMAD.MOV.U32 R7, RZ, RZ, R15 ;  /* 0x000000ffff070224 */ /* 0x000fca00078e000f */
[----:B------:R0:W-:Y:S01]  /*9e30*/  @P0 STG.E.U16 desc[UR36][R6.64+0x40], R42 ;  /* 0x0000402a06000986 */ /* 0x0001e2000c101524 */
[----:B------:R-:W-:Y:S01]  /*9e40*/  ISETP.GT.AND P0, PT, R0, 0x28, P2 ;  /* 0x000000280000780c */ /* 0x000fe20001704270 */
[----:B0-----:R-:W-:Y:S02]  /*9e50*/  @P3 IMAD.MOV.U32 R6, RZ, RZ, R14 ;  /* 0x000000ffff063224 */ /* 0x001fe400078e000e */
[----:B------:R-:W-:-:S05]  /*9e60*/  @P3 IMAD.MOV.U32 R7, RZ, RZ, R15 ;  /* 0x000000ffff073224 */ /* 0x000fca00078e000f */
[----:B------:R0:W-:Y:S01]  /*9e70*/  @P3 STG.E.U16 desc[UR36][R6.64+0x42], R43 ;  /* 0x0000422b06003986 */ /* 0x0001e2000c101524 */
[----:B------:R-:W-:-:S03]  /*9e80*/  ISETP.GT.AND P3, PT, R0, 0x29, P2 ;  /* 0x000000290000780c */ /* 0x000fc60001764270 */
[----:B------:R-:W-:Y:S01]  /*9e90*/  @P4 STG.E.U16 desc[UR36][R4.64+0x50], R44 ;  /* 0x0000502c04004986 */ /* 0x000fe2000c101524 */
[----:B------:R-:W-:-:S03]  /*9ea0*/  ISETP.GT.AND P4, PT, R0, 0x30, P1 ;  /* 0x000000300000780c */ /* 0x000fc60000f84270 */
[----:B------:R-:W-:Y:S01]  /*9eb0*/  @P5 STG.E.U16 desc[UR36][R4.64+0x52], R45 ;  /* 0x0000522d04005986 */ /* 0x000fe2000c101524 */
[----:B------:R-:W-:Y:S01]  /*9ec0*/  ISETP.GT.AND P5, PT, R0, 0x31, P1 ;  /* 0x000000310000780c */ /* 0x000fe20000fa4270 */
[----:B0-----:R-:W-:Y:S02]  /*9ed0*/  @P0 IMAD.MOV.U32 R6, RZ, RZ, R14 ;  /* 0x000000ffff060224 */ /* 0x001fe400078e000e */
        /* <DEDUP_REMOVED lines=11> */
[----:B0-----:R-:W-:Y:S01]  /*9f90*/  @P0 IMAD.MOV.U32 R6, RZ, RZ, R14 ;  /* 0x000000ffff060224 */ /* 0x001fe200078e000e */
[----:B------:R-:W-:-:S05]  /*9fa0*/  @P0 MOV R7, R15 ;  /* 0x0000000f00070202 */ /* 0x000fca0000000f00 */
        /* <DEDUP_REMOVED lines=26> */
[----:B0-----:R-:W-:Y:S01]  /*a150*/  @P3 IMAD.MOV.U32 R6, RZ, RZ, R14 ;  /* 0x000000ffff063224 */ /* 0x001fe200078e000e */
[----:B------:R-:W-:-:S05]  /*a160*/  @P3 MOV R7, R15 ;  /* 0x0000000f00073202 */ /* 0x000fca0000000f00 */
        /* <DEDUP_REMOVED lines=61> */
[C---:B------:R-:W-:Y:S02]  /*a540*/  ISETP.GT.AND P3, PT, R0.reuse, 0x78, P1 ;  /* 0x000000780000780c */ /* 0x040fe40000f64270 */
[C---:B------:R-:W-:Y:S01]  /*a550*/  ISETP.GT.AND P1, PT, R0.reuse, 0x79, P1 ;  /* 0x000000790000780c */ /* 0x040fe20000f24270 */
[----:B------:R-:W-:Y:S01]  /*a560*/  @P4 STG.E.U16 desc[UR36][R4.64+0xe0], R80 ;  /* 0x0000e05004004986 */ /* 0x000fe2000c101524 */
[----:B------:R-:W-:-:S03]  /*a570*/  ISETP.GT.AND P4, PT, R0, 0x71, P2 ;  /* 0x000000710000780c */ /* 0x000fc60001784270 */
[----:B------:R-:W-:Y:S01]  /*a580*/  @P5 STG.E.U16 desc[UR36][R4.64+0xe2], R81 ;  /* 0x0000e25104005986 */ /* 0x000fe2000c101524 */
[C---:B------:R-:W-:Y:S02]  /*a590*/  ISETP.GT.AND P5, PT, R0.reuse, 0x78, P2 ;  /* 0x000000780000780c */ /* 0x040fe400017a4270 */
[----:B------:R-:W-:Y:S01]  /*a5a0*/  ISETP.GT.AND P2, PT, R0, 0x79, P2 ;  /* 0x000000790000780c */ /* 0x000fe20001744270 */
[----:B0-----:R-:W-:Y:S02]  /*a5b0*/  @P0 IMAD.MOV.U32 R6, RZ, RZ, R14 ;  /* 0x000000ffff060224 */ /* 0x001fe400078e000e */
[----:B------:R-:W-:-:S05]  /*a5c0*/  @P0 IMAD.MOV.U32 R7, RZ, RZ, R15 ;  /* 0x000000ffff070224 */ /* 0x000fca00078e000f */
[----:B------:R0:W-:Y:S02]  /*a5d0*/  @P0 STG.E.U16 desc[UR36][R6.64+0xe0], R82 ;  /* 0x0000e05206000986 */ /* 0x0001e4000c101524 */
[----:B0-----:R-:W-:Y:S02]  /*a5e0*/  @P4 IMAD.MOV.U32 R6, RZ, RZ, R14 ;  /* 0x000000ffff064224 */ /* 0x001fe400078e000e */
[----:B------:R-:W-:-:S05]  /*a5f0*/  @P4 IMAD.MOV.U32 R7, RZ, RZ, R15 ;  /* 0x000000ffff074224 */ /* 0x000fca00078e000f */
[----:B------:R-:W-:Y:S04]  /*a600*/  @P4 STG.E.U16 desc[UR36][R6.64+0xe2], R83 ;  /* 0x0000e25306004986 */ /* 0x000fe8000c101524 */
[----:B------:R-:W-:Y:S04]  /*a610*/  @P3 STG.E.U16 desc[UR36][R4.64+0xf0], R84 ;  /* 0x0000f05404003986 */ /* 0x000fe8000c101524 */
[----:B------:R0:W-:Y:S02]  /*a620*/  @P1 STG.E.U16 desc[UR36][R4.64+0xf2], R85 ;  /* 0x0000f25504001986 */ /* 0x0001e4000c101524 */
[----:B0-----:R-:W-:-:S02]  /*a630*/  @P5 IMAD.MOV.U32 R4, RZ, RZ, R14 ;  /* 0x000000ffff045224 */ /* 0x001fc400078e000e */
[----:B------:R-:W-:-:S05]  /*a640*/  @P5 IMAD.MOV.U32 R5, RZ, RZ, R15 ;  /* 0x000000ffff055224 */ /* 0x000fca00078e000f */
[----:B------:R0:W-:Y:S04]  /*a650*/  @P5 STG.E.U16 desc[UR36][R4.64+0xf0], R86 ;  /* 0x0000f05604005986 */ /* 0x0001e8000c101524 */
[----:B------:R0:W-:Y:S02]  /*a660*/  @P2 STG.E.U16 desc[UR36][R14.64+0xf2], R87 ;  /* 0x0000f2570e002986 */ /* 0x0001e4000c101524 */
.L_x_287:
[----:B------:R-:W-:Y:S05]  /*a670*/  BSYNC B0 ;  /* 0x0000000000007941 */ /* 0x000fea0003800000 */
.L_x_35:
[----:B------:R-:W-:Y:S01]  /*a680*/  ULDC UR4, c[0x0][0xc] ;  /* 0x0000030000047ab9 */ /* 0x000fe20000000800 */
[----:B------:R-:W-:Y:S01]  /*a690*/  ULDC UR5, c[0x0][0x10] ;  /* 0x0000040000057ab9 */ /* 0x000fe20000000800 */
[----:B0-----:R-:W0:Y:S01]  /*a6a0*/  LDC R3, c[0x0][0x14] ;  /* 0x00000500ff037b82 */ /* 0x001e220000000800 */
[----:B------:R-:W-:Y:S01]  /*a6b0*/  UIMAD.WIDE.U32 UR4, UR4, UR5, URZ ;  /* 0x00000005040472a5 */ /* 0x000fe2000f8e003f */
[----:B------:R-:W-:Y:S01]  /*a6c0*/  PRMT R0, RZ, 0x7610, R0 ;  /* 0x00007610ff007816 */ /* 0x000fe20000000000 */
[----:B-----5:R-:W-:Y:S02]  /*a6d0*/  IMAD.MOV.U32 R154, RZ, RZ, -0x1 ;  /* 0xffffffffff9a7424 */ /* 0x020fe400078e00ff */
[----:B------:R-:W-:Y:S02]  /*a6e0*/  IMAD.MOV.U32 R23, RZ, RZ, -0x1 ;  /* 0xffffffffff177424 */ /* 0x000fe400078e00ff */
[----:B0-----:R-:W-:-:S04]  /*a6f0*/  IMAD.WIDE.U32 R16, R3, UR4, R16 ;  /* 0x0000000403107c25 */ /* 0x001fc8000f8e0010 */
[----:B------:R-:W-:Y:S01]  /*a700*/  IMAD R3, R3, UR5, RZ ;  /* 0x0000000503037c24 */ /* 0x000fe2000f8e02ff */
[----:B------:R-:W-:Y:S02]  /*a710*/  ULDC.64 UR4, c[0x0][0x650] ;  /* 0x0001940000047ab9 */ /* 0x000fe40000000a00 */
[----:B------:R-:W-:Y:S01]  /*a720*/  ISETP.GE.U32.AND P0, PT, R16, UR4, PT ;  /* 0x0000000410007c0c */ /* 0x000fe2000bf06070 */
[----:B------:R-:W-:-:S05]  /*a730*/  IMAD.IADD R17, R17, 0x1, R3 ;  /* 0x0000000111117824 */ /* 0x000fca00078e0203 */
[----:B------:R-:W-:-:S13]  /*a740*/  ISETP.GE.U32.AND.EX P0, PT, R17, UR5, PT, P0 ;  /* 0x0000000511007c0c */ /* 0x000fda000bf06100 */
[----:B------:R-:W-:Y:S05]  /*a750*/  @P0 BRA `(.L_x_288) ;  /* 0x0000000400640947 */ /* 0x000fea0003800000 */
[----:B------:R-:W0:Y:S01]  /*a760*/  S2R R12, SR_CTAID.X ;  /* 0x00000000000c7919 */ /* 0x000e220000002500 */
[----:B-12---:R-:W1:Y:S01]  /*a770*/  LDC.64 R10, c[0x0][0x628] ;  /* 0x00018a00ff0a7b82 */ /* 0x006e620000000a00 */
[----:B------:R-:W-:Y:S01]  /*a780*/  ULDC UR4, c[0x0][0x150] ;  /* 0x0000540000047ab9 */ /* 0x000fe20000000800 */
[----:B------:R-:W-:Y:S01]  /*a790*/  MOV R8, R16 ;  /* 0x0000001000087202 */ /* 0x000fe20000000f00 */
[----:B------:R-:W2:Y:S01]  /*a7a0*/  S2R R24, SR_CTAID.Y ;  /* 0x0000000000187919 */ /* 0x000ea20000002600 */
[----:B------:R-:W-:-:S04]  /*a7b0*/  IMAD.MOV.U32 R9, RZ, RZ, R17 ;  /* 0x000000ffff097224 */ /* 0x000fc800078e0011 */
[----:B------:R-:W2:Y:S08]  /*a7c0*/  LDC R21, c[0x0][0x144] ;  /* 0x00005100ff157b82 */ /* 0x000eb00000000800 */
[----:B------:R-:W2:Y:S08]  /*a7d0*/  LDC R0, c[0x0][0x630] ;  /* 0x00018c00ff007b82 */ /* 0x000eb00000000800 */
[----:B------:R-:W2:Y:S01]  /*a7e0*/  LDC.64 R14, c[0x0][0x620] ;  /* 0x00018800ff0e7b82 */ /* 0x000ea20000000a00 */
[----:B-1----:R-:W-:-:S04]  /*a7f0*/  ISETP.NE.U32.AND P0, PT, R10, RZ, PT ;  /* 0x000000ff0a00720c */ /* 0x002fc80003f05070 */
[----:B------:R-:W-:Y:S02]  /*a800*/  ISETP.NE.AND.EX P0, PT, R11, RZ, PT, P0 ;  /* 0x000000ff0b00720c */ /* 0x000fe40003f05300 */
[----:B0-----:R-:W-:-:S05]  /*a810*/  I2FP.F32.U32 R3, R12 ;  /* 0x0000000c00037245 */ /* 0x001fca0000201000 */
[----:B------:R-:W-:-:S04]  /*a820*/  FMUL R3, R3, UR4 ;  /* 0x0000000403037c20 */ /* 0x000fc80008400000 */
[----:B------:R0:W1:Y:S02]  /*a830*/  F2I.U32.TRUNC.NTZ R20, R3 ;  /* 0x0000000300147305 */ /* 0x000064000020f000 */
[----:B------:R-:W-:Y:S05]  /*a840*/  @!P0 BRA `(.L_x_289) ;  /* 0x0000000000288947 */ /* 0x000fea0003800000 */
[----:B0-----:R-:W0:Y:S02]  /*a850*/  LDC R3, c[0x0][0x634] ;  /* 0x00018d00ff037b82 */ /* 0x001e240000000800 */
        /* <DEDUP_REMOVED lines=9> */
.L_x_289:
[----:B------:R-:W5:Y:S01]  /*a8f0*/  LDC.64 R30, c[0x0][0x640] ;  /* 0x00019000ff1e7b82 */ /* 0x000f620000000a00 */
[-CC-:B--2---:R-:W-:Y:S01]  /*a900*/  SHF.R.U64 R23, R8, R0.reuse, R9.reuse ;  /* 0x0000000008177219 */ /* 0x184fe20000001209 */
[----:B-1----:R-:W-:Y:S01]  /*a910*/  IMAD.MOV R20, RZ, RZ, -R20 ;  /* 0x000000ffff147224 */ /* 0x002fe200078e0a14 */
[----:B------:R-:W-:Y:S01]  /*a920*/  SHF.R.U32.HI R0, RZ, R0, R9 ;  /* 0x00000000ff007219 */ /* 0x000fe20000011609 */
[----:B------:R-:W-:Y:S01]  /*a930*/  ULDC UR4, c[0x0][0x154] ;  /* 0x0000550000047ab9 */ /* 0x000fe20000000800 */
[----:B0-----:R-:W-:Y:S01]  /*a940*/  IADD3 R3, P0, RZ, -R23, RZ ;  /* 0x80000017ff037210 */ /* 0x001fe20007f1e0ff */
[----:B------:R-:W-:Y:S02]  /*a950*/  IMAD R26, R21, R20, R12 ;  /* 0x00000014151a7224 */ /* 0x000fe400078e020c */
[----:B------:R-:W0:Y:S01]  /*a960*/  LDC R6, c[0x0][0x618] ;  /* 0x00018600ff067b82 */ /* 0x000e220000000800 */
[----:B------:R-:W-:Y:S02]  /*a970*/  IMAD.MOV.U32 R7, RZ, RZ, 0x1 ;  /* 0x00000001ff077424 */ /* 0x000fe400078e00ff */
[----:B------:R-:W-:-:S04]  /*a980*/  IMAD.X R5, RZ, RZ, ~R0, P0 ;  /* 0x000000ffff057224 */ /* 0x000fc800000e0e00 */
[-C--:B------:R-:W-:Y:S01]  /*a990*/  IMAD R0, R5, R14.reuse, RZ ;  /* 0x0000000e05007224 */ /* 0x080fe200078e02ff */
[----:B------:R-:W1:Y:S01]  /*a9a0*/  LDC R8, c[0x0][0x608] ;  /* 0x00018200ff087b82 */ /* 0x000e620000000800 */
[----:B------:R-:W-:-:S04]  /*a9b0*/  IMAD.WIDE.U32 R4, R3, R14, R16 ;  /* 0x0000000e03047225 */ /* 0x000fc800078e0010 */
[----:B------:R-:W-:Y:S01]  /*a9c0*/  IMAD R3, R3, R15, R0 ;  /* 0x0000000f03037224 */ /* 0x000fe200078e0200 */
[----:B------:R-:W-:Y:S02]  /*a9d0*/  I2FP.F32.U32 R0, R24 ;  /* 0x0000001800007245 */ /* 0x000fe40000201000 */
[----:B------:R-:W2:Y:S01]  /*a9e0*/  LDC R28, c[0x0][0x658] ;  /* 0x00019600ff1c7b82 */ /* 0x000ea20000000800 */
[----:B------:R-:W-:Y:S01]  /*a9f0*/  IMAD.IADD R3, R5, 0x1, R3 ;  /* 0x0000000105037824 */ /* 0x000fe200078e0203 */
[----:B-----5:R-:W-:Y:S01]  /*aa00*/  ISETP.NE.U32.AND P0, PT, R30, RZ, PT ;  /* 0x000000ff1e00720c */ /* 0x020fe20003f05070 */
[----:B------:R-:W-:Y:S01]  /*aa10*/  FMUL R0, R0, UR4 ;  /* 0x0000000400007c20 */ /* 0x000fe20008400000 */
[----:B------:R-:W-:Y:S02]  /*aa20*/  IMAD.MOV.U32 R5, RZ, RZ, -0x1 ;  /* 0xffffffffff057424 */ /* 0x000fe400078e00ff */
[----:B------:R-:W-:Y:S01]  /*aa30*/  ISETP.NE.AND.EX P0, PT, R31, RZ, PT, P0 ;  /* 0x000000ff1f00720c */ /* 0x000fe20003f05300 */
[----:B------:R1:W2:Y:S01]  /*aa40*/  F2I.U32.TRUNC.NTZ R13, R0 ;  /* 0x00000000000d7305 */ /* 0x0002a2000020f000 */
[----:B------:R-:W3:Y:S01]  /*aa50*/  LDC R15, c[0x0][0x148] ;  /* 0x00005200ff0f7b82 */ /* 0x000ee20000000800 */
[----:B0-----:R-:W-:-:S02]  /*aa60*/  SHF.R.U64 R12, R4, R6, R3 ;  /* 0x00000006040c7219 */ /* 0x001fc40000001203 */
[----:B------:R-:W-:-:S05]  /*aa70*/  SHF.R.U32.HI R3, RZ, R6, R3 ;  /* 0x00000006ff037219 */ /* 0x000fca0000011603 */
[----:B------:R-:W0:Y:S01]  /*aa80*/  LDC R20, c[0x0][0x600] ;  /* 0x00018000ff147b82 */ /* 0x000e220000000800 */
[-CC-:B-1----:R-:W-:Y:S02]  /*aa90*/  SHF.R.U64 R10, R12, R8.reuse, R3.reuse ;  /* 0x000000080c0a7219 */ /* 0x182fe40000001203 */
[----:B------:R-:W-:-:S05]  /*aaa0*/  SHF.R.U32.HI R3, RZ, R8, R3 ;  /* 0x00000008ff037219 */ /* 0x000fca0000011603 */
[----:B------:R-:W1:Y:S01]  /*aab0*/  LDC R21, c[0x0][0x648] ;  /* 0x00019200ff157b82 */ /* 0x000e620000000800 */
[-C--:B--2---:R-:W-:Y:S02]  /*aac0*/  SHF.L.U32 R4, R5, R28.reuse, RZ ;  /* 0x0000001c05047219 */ /* 0x084fe400000006ff */
[-CC-:B------:R-:W-:Y:S02]  /*aad0*/  SHF.R.U64 R14, R10, R28.reuse, R3.reuse ;  /* 0x0000001c0a0e7219 */ /* 0x180fe40000001203 */
[----:B------:R-:W-:Y:S02]  /*aae0*/  SHF.R.U32.HI R5, RZ, R28, R3 ;  /* 0x0000001cff057219 */ /* 0x000fe40000011603 */
[----:B------:R-:W-:Y:S01]  /*aaf0*/  LOP3.LUT R153, RZ, R4, RZ, 0x33, !PT ;  /* 0x00000004ff997212 */ /* 0x000fe200078e33ff */
[----:B------:R-:W2:Y:S01]  /*ab00*/  LDC R25, c[0x0][0x638] ;  /* 0x00018e00ff197b82 */ /* 0x000ea20000000800 */
[----:B------:R-:W-:Y:S02]  /*ab10*/  SHF.L.U32 R28, R7, R28, RZ ;  /* 0x0000001c071c7219 */ /* 0x000fe400000006ff */
[----:B------:R-:W-:-:S05]  /*ab20*/  MOV R4, R14 ;  /* 0x0000000e00047202 */ /* 0x000fca0000000f00 */
[----:B------:R-:W0:Y:S01]  /*ab30*/  LDC R27, c[0x0][0x610] ;  /* 0x00018400ff1b7b82 */ /* 0x000e220000000800 */
[----:B------:R-:W-:Y:S05]  /*ab40*/  @!P0 BRA `(.L_x_290) ;  /* 0x0000000000288947 */ /* 0x000fea0003800000 */
[----:B------:R-:W5:Y:S02]  /*ab50*/  LDC R3, c[0x0][0x64c] ;  /* 0x00019300ff037b82 */ /* 0x000f640000000800 */
[----:B-----5:R-:W-:-:S05]  /*ab60*/  IADD3 R3, P0, R14, R3, RZ ;  /* 0x000000030e037210 */ /* 0x020fca0007f1e0ff */
        /* <DEDUP_REMOVED lines=8> */
.L_x_290:
[----:B------:R-:W-:Y:S01]  /*abf0*/  ISETP.NE.AND P0, PT, R2, 0x1, PT ;  /* 0x000000010200780c */ /* 0x000fe20003f05270 */
[----:B------:R-:W-:Y:S01]  /*ac00*/  IMAD.MOV R13, RZ, RZ, -R13 ;  /* 0x000000ffff0d7224 */ /* 0x000fe200078e0a0d */
[----:B-1----:R-:W-:Y:S01]  /*ac10*/  SHF.R.U64 R0, R4, R21, R5 ;  /* 0x0000001504007219 */ /* 0x002fe20000001205 */
[----:B0-----:R-:W-:Y:S01]  /*ac20*/  VIADD R5, R20, 0xffffffff ;  /* 0xffffffff14057836 */ /* 0x001fe20000000000 */
[----:B------:R-:W-:-:S03]  /*ac30*/  LOP3.LUT R153, R10, R153, RZ, 0xc0, !PT ;  /* 0x000000990a997212 */ /* 0x000fc600078ec0ff */
[----:B------:R-:W-:Y:S01]  /*ac40*/  IMAD.MOV R3, RZ, RZ, -R0 ;  /* 0x000000ffff037224 */ /* 0x000fe200078e0a00 */
[----:B------:R-:W-:Y:S01]  /*ac50*/  LOP3.LUT R5, R12, R5, RZ, 0xc0, !PT ;  /* 0x000000050c057212 */ /* 0x000fe200078ec0ff */
[----:B------:R-:W-:Y:S02]  /*ac60*/  IMAD R153, R28, R0, R153 ;  /* 0x000000001c997224 */ /* 0x000fe400078e0299 */
[----:B--2---:R-:W-:Y:S02]  /*ac70*/  IMAD R0, R3, R25, R14 ;  /* 0x0000001903007224 */ /* 0x004fe400078e020e */
[----:B---3--:R-:W-:Y:S02]  /*ac80*/  @P0 IMAD R26, R15, R13, R24 ;  /* 0x0000000d0f1a0224 */ /* 0x008fe400078e0218 */
[----:B------:R-:W-:Y:S02]  /*ac90*/  IMAD R4, R0, R20, R5 ;  /* 0x0000001400047224 */ /* 0x000fe400078e0205 */
[----:B------:R-:W-:-:S02]  /*aca0*/  IMAD R153, R153, R27, R26 ;  /* 0x0000001b99997224 */ /* 0x000fc400078e021a */
[----:B------:R-:W-:-:S03]  /*acb0*/  IMAD.MOV.U32 R3, RZ, RZ, 0x1 ;  /* 0x00000001ff037424 */ /* 0x000fc600078e00ff */
[----:B------:R-:W-:Y:S02]  /*acc0*/  SEL R154, R4, R153, !P0 ;  /* 0x00000099049a7207 */ /* 0x000fe40004000000 */
[----:B------:R-:W-:Y:S02]  /*acd0*/  PRMT R0, R3, 0x7610, R0 ;  /* 0x0000761003007816 */ /* 0x000fe40000000000 */
[----:B------:R-:W-:-:S07]  /*ace0*/  SEL R153, R153, R4, !P0 ;  /* 0x0000000499997207 */ /* 0x000fce0004000000 */
.L_x_288:
[----:B------:R-:W-:-:S13]  /*acf0*/  LOP3.LUT P0, RZ, R0, 0xff, RZ, 0xc0, !PT ;  /* 0x000000ff00ff7812 */ /* 0x000fda000780c0ff */
[----:B------:R-:W-:Y:S05]  /*ad00*/  @P0 BRA `(.L_x_291) ;  /* 0xffffff6400700947 */ /* 0x000fea000383ffff */
[----:B------:R-:W-:Y:S05]  /*ad10*/  EXIT ;  /* 0x000000000000794d */ /* 0x000fea0003800000 */
.L_x_8:
[----:B0-----:R-:W-:Y:S01]  /*ad20*/  ULDC.64 UR4, c[0x0][0x650] ;  /* 0x0001940000047ab9 */ /* 0x001fe20000000a00 */
        /* <DEDUP_REMOVED lines=25> */
.L_x_293:
[----:B------:R-:W0:Y:S01]  /*aec0*/  LDC.64 R28, c[0x0][0x640] ;  /* 0x00019000ff1c7b82 */ /* 0x000e220000000a00 */
[-CC-:B------:R-:W-:Y:S01]  /*aed0*/  SHF.R.U64 R22, R12, R6.reuse, R13.reuse ;  /* 0x000000060c167219 */ /* 0x180fe2000000120d */
[----:B------:R-:W-:Y:S01]  /*aee0*/  IMAD.MOV.U32 R30, RZ, RZ, 0x1 ;  /* 0x00000001ff1e7424 */ /* 0x000fe200078e00ff */
[----:B------:R-:W-:Y:S02]  /*aef0*/  SHF.R.U32.HI R6, RZ, R6, R13 ;  /* 0x00000006ff067219 */ /* 0x000fe4000001160d */
        /* <DEDUP_REMOVED lines=9> */
[----:B------:R-:W-:-:S03]  /*af90*/  IMAD.IADD R9, R9, 0x1, R11 ;  /* 0x0000000109097824 */ /* 0x000fc600078e020b */
[----:B------:R-:W-:-:S03]  /*afa0*/  ISETP.NE.AND.EX P0, PT, R29, RZ, PT, P0 ;  /* 0x000000ff1d00720c */ /* 0x000fc60003f05300 */
[----:B------:R-:W0:Y:S01]  /*afb0*/  LDC R20, c[0x0][0x600] ;  /* 0x00018000ff147b82 */ /* 0x000e220000000800 */
[-CC-:B-1----:R-:W-:Y:S01]  /*afc0*/  SHF.R.U64 R14, R8, R10.reuse, R9.reuse ;  /* 0x0000000a080e7219 */ /* 0x182fe20000001209 */
[----:B------:R-:W-:Y:S01]  /*afd0*/  IMAD.MOV.U32 R8, RZ, RZ, -0x1 ;  /* 0xffffffffff087424 */ /* 0x000fe200078e00ff */
[----:B------:R-:W-:-:S05]  /*afe0*/  SHF.R.U32.HI R9, RZ, R10, R9 ;  /* 0x0000000aff097219 */ /* 0x000fca0000011609 */
[----:B------:R-:W1:Y:S01]  /*aff0*/  LDC R26, c[0x0][0x648] ;  /* 0x00019200ff1a7b82 */ /* 0x000e620000000800 */
[-CC-:B--2---:R-:W-:Y:S02]  /*b000*/  SHF.R.U64 R21, R14, R12.reuse, R9.reuse ;  /* 0x0000000c0e157219 */ /* 0x184fe40000001209 */
[----:B------:R-:W-:-:S05]  /*b010*/  SHF.R.U32.HI R6, RZ, R12, R9 ;  /* 0x0000000cff067219 */ /* 0x000fca0000011609 */
[----:B------:R-:W2:Y:S01]  /*b020*/  LDC R27, c[0x0][0x638] ;  /* 0x00018e00ff1b7b82 */ /* 0x000ea20000000800 */
[-C--:B---3--:R-:W-:Y:S02]  /*b030*/  SHF.L.U32 R8, R8, R25.reuse, RZ ;  /* 0x0000001908087219 */ /* 0x088fe400000006ff */
[-CC-:B------:R-:W-:Y:S02]  /*b040*/  SHF.R.U64 R23, R21, R25.reuse, R6.reuse ;  /* 0x0000001915177219 */ /* 0x180fe40000001206 */
[----:B------:R-:W-:Y:S02]  /*b050*/  LOP3.LUT R32, RZ, R8, RZ, 0x33, !PT ;  /* 0x00000008ff207212 */ /* 0x000fe400078e33ff */
[----:B------:R-:W-:Y:S01]  /*b060*/  SHF.R.U32.HI R9, RZ, R25, R6 ;  /* 0x00000019ff097219 */ /* 0x000fe20000011606 */
        /* <DEDUP_REMOVED lines=13> */
.L_x_294:
[----:B------:R-:W-:Y:S02]  /*b140*/  ISETP.NE.AND P0, PT, R2, 0x1, PT ;  /* 0x000000010200780c */ /* 0x000fe40003f05270 */
[----:B-1----:R-:W-:Y:S01]  /*b150*/  SHF.R.U64 R6, R8, R26, R9 ;  /* 0x0000001a08067219 */ /* 0x002fe20000001209 */
[----:B0-----:R-:W-:Y:S01]  /*b160*/  VIADD R9, R20, 0xffffffff ;  /* 0xffffffff14097836 */ /* 0x001fe20000000000 */
[----:B------:R-:W-:Y:S02]  /*b170*/  SHF.L.U32 R30, R30, R25, RZ ;  /* 0x000000191e1e7219 */ /* 0x000fe400000006ff */
[----:B------:R-:W-:Y:S01]  /*b180*/  LOP3.LUT R5, R21, R32, RZ, 0xc0, !PT ;  /* 0x0000002015057212 */ /* 0x000fe200078ec0ff */
[----:B------:R-:W-:-:S04]  /*b190*/  IMAD.MOV R8, RZ, RZ, -R6 ;  /* 0x000000ffff087224 */ /* 0x000fc800078e0a06 */
[----:B------:R-:W-:Y:S01]  /*b1a0*/  IMAD R6, R30, R6, R5 ;  /* 0x000000061e067224 */ /* 0x000fe200078e0205 */
[----:B------:R-:W-:Y:S01]  /*b1b0*/  LOP3.LUT R5, R14, R9, RZ, 0xc0, !PT ;  /* 0x000000090e057212 */ /* 0x000fe200078ec0ff */
[----:B------:R-:W-:Y:S02]  /*b1c0*/  @P0 IMAD R3, R7, R24, R4 ;  /* 0x0000001807030224 */ /* 0x000fe400078e0204 */
[----:B--2---:R-:W-:Y:S02]  /*b1d0*/  IMAD R4, R8, R27, R23 ;  /* 0x0000001b08047224 */ /* 0x004fe400078e0217 */
[----:B---3--:R-:W-:Y:S02]  /*b1e0*/  IMAD R3, R6, R31, R3 ;  /* 0x0000001f06037224 */ /* 0x008fe400078e0203 */
[----:B------:R-:W-:Y:S02]  /*b1f0*/  IMAD R4, R4, R20, R5 ;  /* 0x0000001404047224 */ /* 0x000fe400078e0205 */
[----:B------:R-:W-:-:S02]  /*b200*/  IMAD.MOV.U32 R8, RZ, RZ, 0x1 ;  /* 0x00000001ff087424 */ /* 0x000fc400078e00ff */
[----:B------:R-:W-:Y:S01]  /*b210*/  IMAD.MOV.U32 R6, RZ, RZ, R22 ;  /* 0x000000ffff067224 */ /* 0x000fe200078e0016 */
[----:B------:R-:W-:Y:S02]  /*b220*/  SEL R20, R4, R3, !P0 ;  /* 0x0000000304147207 */ /* 0x000fe40004000000 */
[----:B------:R-:W-:-:S07]  /*b230*/  SEL R21, R3, R4, !P0 ;  /* 0x0000000403157207 */ /* 0x000fce0004000000 */
.L_x_292:
[----:B------:R-:W-:-:S08]  /*b240*/  NOP ;  /* 0x0000000000007918 */ /* 0x000fd00000000000 */
[----:B------:R-:W0:-:S00]  /*b250*/  USETMAXREG.DEALLOC.CTAPOOL 0x28 ;  /* 0x00000028000079c8 */ /* 0x000e0000080e0500 */
[----:B0-----:R-:W-:-:S13]  /*b260*/  ISETP.NE.AND P0, PT, R0, RZ, PT ;  /* 0x000000ff0000720c */ /* 0x001fda0003f05270 */
[----:B------:R-:W-:Y:S05]  /*b270*/  @P0 EXIT ;  /* 0x000000000000094d */ /* 0x000fea0003800000 */
[----:B------:R-:W-:Y:S01]  /*b280*/  LOP3.LUT P0, RZ, R8, 0xff, RZ, 0xc0, !PT ;  /* 0x000000ff08ff7812 */ /* 0x000fe2000780c0ff */
[----:B------:R-:W-:Y:S02]  /*b290*/  IMAD.MOV.U32 R0, RZ, RZ, 0x1 ;  /* 0x00000001ff007424 */ /* 0x000fe400078e00ff */
[----:B------:R-:W-:-:S10]  /*b2a0*/  IMAD.MOV.U32 R3, RZ, RZ, RZ ;  /* 0x000000ffff037224 */ /* 0x000fd400078e00ff */
[----:B------:R-:W-:Y:S05]  /*b2b0*/  @!P0 BRA `(.L_x_295) ;  /* 0x0000000c00448947 */ /* 0x000fea0003800000 */
[----:B------:R-:W0:Y:S01]  /*b2c0*/  LDC R0, c[0x0][0x28c] ;  /* 0x0000a300ff007b82 */ /* 0x000e220000000800 */
[----:B------:R-:W1:Y:S01]  /*b2d0*/  S2R R12, SR_CgaCtaId ;  /* 0x00000000000c7919 */ /* 0x000e620000008800 */
[----:B------:R-:W-:Y:S01]  /*b2e0*/  ULDC UR5, c[0x0][0x600] ;  /* 0x0001800000057ab9 */ /* 0x000fe20000000800 */
[----:B------:R-:W-:Y:S01]  /*b2f0*/  ULDC UR4, c[0x0][0xc] ;  /* 0x0000030000047ab9 */ /* 0x000fe20000000800 */
[----:B------:R-:W-:Y:S01]  /*b300*/  UIADD3 UR16, UR5, -0x1, URZ ;  /* 0xffffffff05107890 */ /* 0x000fe2000fffe03f */
[----:B------:R-:W-:Y:S01]  /*b310*/  BSSY B0, `(.L_x_295) ;  /* 0x00000cb000007945 */ /* 0x000fe20003800000 */
[----:B------:R-:W-:Y:S01]  /*b320*/  ULDC UR6, c[0x0][0x658] ;  /* 0x0001960000067ab9 */ /* 0x000fe20000000800 */
[----:B------:R-:W-:Y:S01]  /*b330*/  ULDC UR5, c[0x0][0x10] ;  /* 0x0000040000057ab9 */ /* 0x000fe20000000800 */
[----:B------:R-:W-:Y:S01]  /*b340*/  UMOV UR7, 0xffffffff ;  /* 0xffffffff00077882 */ /* 0x000fe20000000000 */
[----:B------:R-:W-:Y:S01]  /*b350*/  UMOV UR8, 0x1 ;  /* 0x0000000100087882 */ /* 0x000fe20000000000 */
[----:B------:R-:W-:Y:S01]  /*b360*/  UIMAD.WIDE.U32 UR4, UR4, UR5, URZ ;  /* 0x00000005040472a5 */ /* 0x000fe2000f8e003f */
[----:B------:R-:W-:Y:S01]  /*b370*/  IMAD.MOV.U32 R9, RZ, RZ, 0x1 ;  /* 0x00000001ff097424 */ /* 0x000fe200078e00ff */
[----:B------:R-:W-:Y:S01]  /*b380*/  USHF.L.U32 UR7, UR7, UR6, URZ ;  /* 0x0000000607077299 */ /* 0x000fe2000800063f */
[----:B------:R-:W-:Y:S01]  /*b390*/  LOP3.LUT R8, R19, 0x2, RZ, 0xfc, !PT ;  /* 0x0000000213087812 */ /* 0x000fe200078efcff */
[----:B------:R-:W-:-:S02]  /*b3a0*/  USHF.L.U32 UR18, UR8, UR6, URZ ;  /* 0x0000000608127299 */ /* 0x000fc4000800063f */
[----:B------:R-:W-:Y:S01]  /*b3b0*/  ULOP3.LUT UR17, URZ, UR7, URZ, 0x33, !UPT ;  /* 0x000000073f117292 */ /* 0x000fe2000f8e333f */
[----:B------:R-:W-:Y:S01]  /*b3c0*/  ULDC UR6, c[0x0][0x14] ;  /* 0x0000050000067ab9 */ /* 0x000fe20000000800 */
[----:B------:R-:W-:Y:S01]  /*b3d0*/  ULDC.64 UR22, c[0x0][0x198] ;  /* 0x0000660000167ab9 */ /* 0x000fe20000000a00 */
[----:B------:R-:W-:Y:S02]  /*b3e0*/  UIMAD.WIDE.U32 UR20, UR4, UR6, URZ ;  /* 0x00000006041472a5 */ /* 0x000fe4000f8e003f */
[----:B------:R-:W-:Y:S01]  /*b3f0*/  UIMAD UR13, UR5, UR6, URZ ;  /* 0x00000006050d72a4 */ /* 0x000fe2000f8e023f */
[----:B0-----:R-:W-:-:S03]  /*b400*/  IADD3 R0, R0, 0x1f, RZ ;  /* 0x0000001f00007810 */ /* 0x001fc60007ffe0ff */
[----:B------:R-:W-:Y:S01]  /*b410*/  UIADD3 UR13, UR21, UR13, URZ ;  /* 0x0000000d150d7290 */ /* 0x000fe2000fffe03f */
[----:B------:R-:W-:-:S04]  /*b420*/  SHF.R.S32.HI R3, RZ, 0x1f, R0 ;  /* 0x0000001fff037819 */ /* 0x000fc80000011400 */
[----:B------:R-:W-:Y:S01]  /*b430*/  LEA.HI R10, R3, R0, RZ, 0x5 ;  /* 0x00000000030a7211 */ /* 0x000fe200078f28ff */
[C---:B-1----:R-:W-:Y:S02]  /*b440*/  IMAD.SHL.U32 R11, R12.reuse, 0x40, RZ ;  /* 0x000000400c0b7824 */ /* 0x042fe400078e00ff */
[----:B------:R-:W-:Y:S01]  /*b450*/  IMAD.SHL.U32 R12, R12, 0x800, RZ ;  /* 0x000008000c0c7824 */ /* 0x000fe200078e00ff */
[----:B------:R-:W-:Y:S01]  /*b460*/  SHF.R.S32.HI R10, RZ, 0x5, R10 ;  /* 0x00000005ff0a7819 */ /* 0x000fe2000001140a */
[----:B------:R-:W-:Y:S01]  /*b470*/  IMAD.MOV.U32 R0, RZ, RZ, 0x1 ;  /* 0x00000001ff007424 */ /* 0x000fe200078e00ff */
[----:B------:R-:W-:Y:S01]  /*b480*/  LOP3.LUT R11, R11, 0x40, RZ, 0xc0, !PT ;  /* 0x000000400b0b7812 */ /* 0x000fe200078ec0ff */
[----:B------:R-:W-:Y:S01]  /*b490*/  IMAD.MOV.U32 R3, RZ, RZ, RZ ;  /* 0x000000ffff037224 */ /* 0x000fe200078e00ff */
[----:B------:R-:W-:Y:S01]  /*b4a0*/  LOP3.LUT R12, R12, 0x800, RZ, 0xc0, !PT ;  /* 0x000008000c0c7812 */ /* 0x000fe200078ec0ff */
[----:B------:R-:W-:-:S07]  /*b4b0*/  VIADD R13, R10, 0x1 ;  /* 0x000000010a0d7836 */ /* 0x000fce0000000000 */
.L_x_306:
[----:B------:R-:W-:-:S03]  /*b4c0*/  UMOV UR4, 0xffffffff ;  /* 0xffffffff00047882 */ /* 0x000fc60000000000 */
[----:B------:R-:W-:Y:S05]  /*b4d0*/  BRA.DIV UR4, `(.L_x_296) ;  /* 0x0000001204587947 */ /* 0x000fea000b800000 */
[----:B------:R-:W-:-:S13]  /*b4e0*/  ELECT P6, URZ, PT ;  /* 0x00000000003f782f */ /* 0x000fda00038c0000 */
.L_x_322:
[----:B------:R-:W0:Y:S01]  /*b4f0*/  LDC R4, c[0x0][0x28c] ;  /* 0x0000a300ff047b82 */ /* 0x000e220000000800 */
[----:B------:R-:W-:Y:S01]  /*b500*/  BSSY B1, `(.L_x_297) ;  /* 0x0000038000017945 */ /* 0x000fe20003800000 */
[----:B0-----:R-:W-:-:S13]  /*b510*/  ISETP.LT.OR P6, PT, R4, 0x1, !P6 ;  /* 0x000000010400780c */ /* 0x001fda00077c1670 */
[----:B------:R-:W-:Y:S05]  /*b520*/  @P6 BRA `(.L_x_298) ;  /* 0x0000000000d46947 */ /* 0x000fea0003800000 */
[----:B------:R-:W-:Y:S01]  /*b530*/  IMAD R20, R20, 0x80, R11 ;  /* 0x0000008014147824 */ /* 0x000fe200078e020b */
[----:B------:R-:W-:Y:S01]  /*b540*/  MOV R24, RZ ;  /* 0x000000ff00187202 */ /* 0x000fe20000000f00 */
[----:B------:R-:W-:Y:S02]  /*b550*/  IMAD.SHL.U32 R21, R21, 0x100, RZ ;  /* 0x0000010015157824 */ /* 0x000fe400078e00ff */
[----:B------:R-:W-:Y:S02]  /*b560*/  IMAD.MOV.U32 R4, RZ, RZ, R13 ;  /* 0x000000ffff047224 */ /* 0x000fe400078e000d */
[----:B------:R-:W-:Y:S02]  /*b570*/  IMAD.MOV.U32 R5, RZ, RZ, R0 ;  /* 0x000000ffff057224 */ /* 0x000fe400078e0000 */
[----:B------:R-:W-:-:S07]  /*b580*/  IMAD.MOV.U32 R7, RZ, RZ, R3 ;  /* 0x000000ffff077224 */ /* 0x000fce00078e0003 */
.L_x_301:
[----:B------:R-:W0:Y:S01]  /*b590*/  S2R R15, SR_CgaCtaId ;  /* 0x00000000000f7919 */ /* 0x000e220000008800 */
[----:B------:R-:W-:Y:S02]  /*b5a0*/  MOV R14, 0x400 ;  /* 0x00000400000e7802 */ /* 0x000fe40000000f00 */
[----:B------:R-:W-:Y:S02]  /*b5b0*/  LOP3.LUT P1, RZ, R18, 0x7f, RZ, 0xc0, !PT ;  /* 0x0000007f12ff7812 */ /* 0x000fe4000782c0ff */
[----:B0-----:R-:W-:Y:S02]  /*b5c0*/  LEA R22, R15, R14, 0x18 ;  /* 0x0000000e0f167211 */ /* 0x001fe400078ec0ff */
[----:B------:R-:W-:-:S09]  /*b5d0*/  SHF.L.U32 R14, R5, 0x1f, RZ ;  /* 0x0000001f050e7819 */ /* 0x000fd200000006ff */
[----:B------:R-:W0:Y:S01]  /*b5e0*/  @!P1 LDC R15, c[0x0][0x500] ;  /* 0x00014000ff0f9b82 */ /* 0x000e220000000800 */
[----:B------:R-:W-:-:S04]  /*b5f0*/  IMAD R23, R7, 0x8, R22 ;  /* 0x0000000807177824 */ /* 0x000fc800078e0216 */
[----:B------:R-:W1:Y:S02]  /*b600*/  SYNCS.PHASECHK.TRANS64.TRYWAIT P0, [R23+URZ+0x48], R14 ;  /* 0x0000480e170075a7 */ /* 0x000e64000800017f */
[----:B-1----:R-:W-:Y:S05]  /*b610*/  @!P0 BRA `(.L_x_299) ;  /* 0x0000001000288947 */ /* 0x002fea0003800000 */
.L_x_323:
[----:B-1----:R-:W-:Y:S01]  /*b620*/  PRMT R14, R8, 0x9910, RZ ;  /* 0x00009910080e7816 */ /* 0x002fe200000000ff */
[----:B0-----:R0:W-:Y:S03]  /*b630*/  @!P1 SYNCS.ARRIVE.TRANS64 RZ, [R23+URZ], R15 ;  /* 0x0000000f17ff99a7 */ /* 0x0011e6000800003f */
[----:B------:R-:W-:-:S13]  /*b640*/  ISETP.NE.AND P0, PT, R14, 0x2, PT ;  /* 0x000000020e00780c */ /* 0x000fda0003f05270 */
[----:B0-----:R-:W-:Y:S05]  /*b650*/  @P0 BRA `(.L_x_300) ;  /* 0x0000000000040947 */ /* 0x001fea0003800000 */
[----:B------:R-:W-:Y:S01]  /*b660*/  BPT.TRAP 0x1 ;  /* 0x000000040000795c */ /* 0x000fe20000300000 */
.L_x_300:
[----:B------:R-:W-:Y:S01]  /*b670*/  IMAD R14, R7, 0x1000, R12 ;  /* 0x00001000070e7824 */ /* 0x000fe200078e020c */
[----:B------:R-:W-:Y:S01]  /*b680*/  R2UR UR9, R23 ;  /* 0x00000000170972ca */ /* 0x000fe200000e0000 */
[--C-:B------:R-:W-:Y:S01]  /*b690*/  IMAD R15, R7, 0x4000, R22.reuse ;  /* 0x00004000070f7824 */ /* 0x100fe200078e0216 */
[----:B------:R-:W-:Y:S01]  /*b6a0*/  UIADD3 UR4, UP0, UR22, 0xf0, URZ ;  /* 0x000000f016047890 */ /* 0x000fe2000ff1e03f */
[----:B------:R-:W-:Y:S01]  /*b6b0*/  IMAD R14, R14, 0x2, R22 ;  /* 0x000000020e0e7824 */ /* 0x000fe200078e0216 */
[----:B------:R-:W-:Y:S01]  /*b6c0*/  R2UR UR11, R21 ;  /* 0x00000000150b72ca */ /* 0x000fe200000e0000 */
[----:B------:R-:W-:Y:S01]  /*b6d0*/  UIADD3 UR24, UP1, UR22, 0x1f0, URZ ;  /* 0x000001f016187890 */ /* 0x000fe2000ff3e03f */
[----:B------:R-:W-:Y:S01]  /*b6e0*/  R2UR UR5, R15 ;  /* 0x000000000f0572ca */ /* 0x000fe200000e0000 */
[----:B------:R-:W-:Y:S01]  /*b6f0*/  VIADD R7, R7, 0x1 ;  /* 0x0000000107077836 */ /* 0x000fe20000000000 */
[----:B------:R-:W-:Y:S01]  /*b700*/  R2UR UR8, R14 ;  /* 0x000000000e0872ca */ /* 0x000fe200000e0000 */
[----:B------:R-:W-:Y:S01]  /*b710*/  UIADD3.X UR25, URZ, UR23, URZ, UP1, !UPT ;  /* 0x000000173f197290 */ /* 0x000fe20008ffe43f */
[----:B------:R-:W-:Y:S01]  /*b720*/  R2UR UR10, R24 ;  /* 0x00000000180a72ca */ /* 0x000fe200000e0000 */
[----:B------:R-:W-:Y:S01]  /*b730*/  UMOV UR6, 0x0 ;  /* 0x0000000000067882 */ /* 0x000fe20000000000 */
[----:B------:R-:W-:Y:S01]  /*b740*/  R2UR UR12, R6 ;  /* 0x00000000060c72ca */ /* 0x000fe200000e0000 */
[----:B------:R-:W-:Y:S01]  /*b750*/  UMOV UR7, 0x10000000 ;  /* 0x1000000000077882 */ /* 0x000fe20000000000 */
[----:B------:R-:W-:Y:S01]  /*b760*/  IADD3 R4, R4, -0x1, RZ ;  /* 0xffffffff04047810 */ /* 0x000fe20007ffe0ff */
[----:B------:R-:W-:Y:S01]  /*b770*/  UMOV UR26, 0x30000 ;  /* 0x00030000001a7882 */ /* 0x000fe20000000000 */
[----:B------:R-:W-:Y:S01]  /*b780*/  R2UR UR19, R20 ;  /* 0x00000000141372ca */ /* 0x000fe200000e0000 */
[----:B------:R-:W-:Y:S01]  /*b790*/  VIADD R24, R24, 0x20 ;  /* 0x0000002018187836 */ /* 0x000fe20000000000 */
[----:B------:R-:W-:Y:S01]  /*b7a0*/  ISETP.GT.AND P1, PT, R4, 0x1, PT ;  /* 0x000000010400780c */ /* 0x000fe20003f24270 */
[----:B------:R-:W-:Y:S01]  /*b7b0*/  UIADD3 UR14, UR5, 0x180, URZ ;  /* 0x00000180050e7890 */ /* 0x000fe2000fffe03f */
[----:B------:R-:W-:Y:S01]  /*b7c0*/  ISETP.NE.AND P0, PT, R7, 0x9, PT ;  /* 0x000000090700780c */ /* 0x000fe20003f05270 */
[----:B------:R-:W-:-:S02]  /*b7d0*/  UIADD3.X UR5, URZ, UR23, URZ, UP0, !UPT ;  /* 0x000000173f057290 */ /* 0x000fc400087fe43f */
[----:B------:R-:W-:Y:S01]  /*b7e0*/  UIADD3 UR15, UR8, 0x24180, URZ ;  /* 0x00024180080f7890 */ /* 0x000fe2000fffe03f */
[----:B------:R-:W-:Y:S02]  /*b7f0*/  SEL R14, RZ, 0x1, P0 ;  /* 0x00000001ff0e7807 */ /* 0x000fe40000000000 */
[----:B------:R-:W-:Y:S01]  /*b800*/  UMOV UR8, UR14 ;  /* 0x0000000e00087c82 */ /* 0x000fe20008000000 */
[----:B------:R-:W-:Y:S02]  /*b810*/  SEL R7, R7, RZ, P0 ;  /* 0x000000ff07077207 */ /* 0x000fe40000000000 */
[----:B------:R-:W-:Y:S01]  /*b820*/  LOP3.LUT R5, R5, R14, RZ, 0x3c, !PT ;  /* 0x0000000e05057212 */ /* 0x000fe200078e3cff */
[----:B------:R0:W-:Y:S02]  /*b830*/  UTMALDG.3D [UR8], [UR4], desc[UR6] ;  /* 0x00000608040075b4 */ /* 0x0001e40008011000 */
[----:B0-----:R-:W-:Y:S01]  /*b840*/  UMOV UR8, UR15 ;  /* 0x0000000f00087c82 */ /* 0x001fe20008000000 */
[----:B------:R-:W-:-:S02]  /*b850*/  UMOV UR11, UR19 ;  /* 0x00000013000b7c82 */ /* 0x000fc40008000000 */
[----:B------:R0:W-:Y:S02]  /*b860*/  UTMALDG.3D.MULTICAST [UR8], [UR24], UR26, desc[UR6] ;  /* 0x00000608180073b4 */ /* 0x0001e4000801181a */
[----:B0-----:R-:W-:Y:S05]  /*b870*/  @P1 BRA `(.L_x_301) ;  /* 0xfffffffc00441947 */ /* 0x001fea000383ffff */
.L_x_298:
[----:B------:R-:W-:Y:S05]  /*b880*/  BSYNC B1 ;  /* 0x0000000000017941 */ /* 0x000fea0003800000 */
.L_x_297:
[----:B------:R-:W-:Y:S01]  /*b890*/  LOP3.LUT P1, RZ, R9, 0xff, RZ, 0xc0, !PT ;  /* 0x000000ff09ff7812 */ /* 0x000fe2000782c0ff */
[C---:B------:R-:W-:Y:S01]  /*b8a0*/  IMAD.IADD R6, R10.reuse, 0x1, R3 ;  /* 0x000000010a067824 */ /* 0x040fe200078e0203 */
[----:B------:R-:W-:Y:S01]  /*b8b0*/  ULDC.64 UR4, c[0x0][0x650] ;  /* 0x0001940000047ab9 */ /* 0x000fe20000000a00 */
[----:B------:R-:W-:Y:S01]  /*b8c0*/  ISETP.GE.U32.AND P2, PT, R10, 0x9, PT ;  /* 0x000000090a00780c */ /* 0x000fe20003f46070 */
[----:B------:R-:W-:Y:S01]  /*b8d0*/  BSSY B1, `(.L_x_302) ;  /* 0x000006c000017945 */ /* 0x000fe20003800000 */
[----:B------:R-:W-:Y:S01]  /*b8e0*/  IMAD.MOV.U32 R21, RZ, RZ, -0x1 ;  /* 0xffffffffff157424 */ /* 0x000fe200078e00ff */
[----:B------:R-:W-:Y:S01]  /*b8f0*/  ISETP.GT.U32.AND P0, PT, R6, 0x8, PT ;  /* 0x000000080600780c */ /* 0x000fe20003f04070 */
[----:B------:R-:W-:Y:S01]  /*b900*/  IMAD.MOV.U32 R20, RZ, RZ, -0x1 ;  /* 0xffffffffff147424 */ /* 0x000fe200078e00ff */
[----:B------:R-:W-:Y:S02]  /*b910*/  PRMT R9, RZ, 0x7610, R9 ;  /* 0x00007610ff097816 */ /* 0x000fe40000000009 */
[----:B------:R-:W-:-:S03]  /*b920*/  ISETP.LT.U32.AND P0, PT, R10, 0x9, P0 ;  /* 0x000000090a00780c */ /* 0x000fc60000701070 */
[----:B------:R-:W0:Y:S01]  /*b930*/  @P1 S2R R5, SR_CgaCtaId ;  /* 0x0000000000051919 */ /* 0x000e220000008800 */
[----:B------:R-:W-:-:S04]  /*b940*/  @P1 MOV R4, 0x400 ;  /* 0x0000040000041802 */ /* 0x000fc80000000f00 */
[----:B0-----:R-:W-:Y:S01]  /*b950*/  @P1 LEA R3, R5, R4, 0x18 ;  /* 0x0000000405031211 */ /* 0x001fe200078ec0ff */
[----:B------:R-:W-:-:S03]  /*b960*/  IMAD.WIDE.U32 R4, R6, 0x38e38e39, RZ ;  /* 0x38e38e3906047825 */ /* 0x000fc600078e00ff */
[----:B------:R0:W-:Y:S01]  /*b970*/  @P1 SYNCS.ARRIVE.TRANS64.A1T0 RZ, [R3+URZ+0xa8], RZ ;  /* 0x0000a8ff03ff19a7 */ /* 0x0001e2000810003f */
[----:B------:R-:W-:Y:S02]  /*b980*/  IADD3 R16, P1, R16, UR20, RZ ;  /* 0x0000001410107c10 */ /* 0x000fe4000ff3e0ff */
[----:B------:R-:W-:Y:S02]  /*b990*/  SHF.R.U32.HI R5, RZ, 0x1, R5 ;  /* 0x00000001ff057819 */ /* 0x000fe40000011605 */
[----:B------:R-:W-:Y:S02]  /*b9a0*/  IADD3.X R17, R17, UR13, RZ, P1, !PT ;  /* 0x0000000d11117c10 */ /* 0x000fe40008ffe4ff */
[----:B------:R-:W-:Y:S02]  /*b9b0*/  PRMT R4, RZ, 0x7610, R4 ;  /* 0x00007610ff047816 */ /* 0x000fe40000000004 */
[----:B0-----:R-:W-:Y:S02]  /*b9c0*/  SEL R3, RZ, 0x1, !P0 ;  /* 0x00000001ff037807 */ /* 0x001fe40004000000 */
[----:B------:R-:W-:-:S02]  /*b9d0*/  ISETP.GE.U32.AND P0, PT, R16, UR4, PT ;  /* 0x0000000410007c0c */ /* 0x000fc4000bf06070 */
[----:B------:R-:W-:Y:S01]  /*b9e0*/  LOP3.LUT R0, R0, R3, RZ, 0x3c, !PT ;  /* 0x0000000300007212 */ /* 0x000fe200078e3cff */
[----:B------:R-:W-:Y:S01]  /*b9f0*/  IMAD R3, R5, -0x9, R6 ;  /* 0xfffffff705037824 */ /* 0x000fe200078e0206 */
[----:B------:R-:W-:Y:S01]  /*ba00*/  ISETP.GE.U32.AND.EX P0, PT, R17, UR5, PT, P0 ;  /* 0x0000000511007c0c */ /* 0x000fe2000bf06100 */
[----:B------:R-:W-:Y:S01]  /*ba10*/  IMAD.MOV.U32 R6, RZ, RZ, -0x1 ;  /* 0xffffffffff067424 */ /* 0x000fe200078e00ff */
[----:B------:R-:W-:-:S11]  /*ba20*/  @P2 LOP3.LUT R0, R0, 0x1, R5, 0x78, !PT ;  /* 0x0000000100002812 */ /* 0x000fd600078e7805 */
[----:B------:R-:W-:Y:S05]  /*ba30*/  @P0 BRA `(.L_x_303) ;  /* 0x0000000400540947 */ /* 0x000fea0003800000 */
[----:B------:R-:W0:Y:S01]  /*ba40*/  S2R R15, SR_CTAID.X ;  /* 0x00000000000f7919 */ /* 0x000e220000002500 */
[----:B------:R-:W-:Y:S01]  /*ba50*/  ULDC.64 UR4, c[0x0][0x628] ;  /* 0x00018a0000047ab9 */ /* 0x000fe20000000a00 */
[----:B------:R-:W-:Y:S01]  /*ba60*/  ULDC UR7, c[0x0][0x630] ;  /* 0x00018c0000077ab9 */ /* 0x000fe20000000800 */
[----:B------:R-:W-:Y:S01]  /*ba70*/  ISETP.NE.U32.AND P0, PT, RZ, UR4, PT ;  /* 0x00000004ff007c0c */ /* 0x000fe2000bf05070 */
[----:B------:R-:W1:Y:S01]  /*ba80*/  S2R R20, SR_CTAID.Y ;  /* 0x0000000000147919 */ /* 0x000e620000002600 */
[----:B------:R-:W-:Y:S01]  /*ba90*/  ULDC UR8, c[0x0][0x150] ;  /* 0x0000540000087ab9 */ /* 0x000fe20000000800 */
[----:B------:R-:W-:Y:S01]  /*baa0*/  IMAD.MOV.U32 R4, RZ, RZ, R16 ;  /* 0x000000ffff047224 */ /* 0x000fe200078e0010 */
[----:B------:R-:W-:Y:S01]  /*bab0*/  ISETP.NE.AND.EX P0, PT, RZ, UR5, PT, P0 ;  /* 0x00000005ff007c0c */ /* 0x000fe2000bf05300 */
[----:B------:R-:W-:Y:S01]  /*bac0*/  IMAD.MOV.U32 R5, RZ, RZ, R17 ;  /* 0x000000ffff057224 */ /* 0x000fe200078e0011 */
[----:B0-----:R-:W-:-:S11]  /*bad0*/  I2FP.F32.U32 R22, R15 ;  /* 0x0000000f00167245 */ /* 0x001fd60000201000 */
[----:B------:R-:W-:Y:S05]  /*bae0*/  @!P0 BRA `(.L_x_304) ;  /* 0x0000000000288947 */ /* 0x000fea0003800000 */
[----:B------:R-:W-:Y:S02]  /*baf0*/  ULDC UR6, c[0x0][0x634] ;  /* 0x00018d0000067ab9 */ /* 0x000fe40000000800 */
[----:B------:R-:W-:-:S05]  /*bb00*/  IADD3 R5, P0, R16, UR6, RZ ;  /* 0x0000000610057c10 */ /* 0x000fca000ff1e0ff */
[----:B------:R-:W-:-:S04]  /*bb10*/  IMAD.X R21, RZ, RZ, R17, P0 ;  /* 0x000000ffff157224 */ /* 0x000fc800000e0611 */
[----:B------:R-:W-:-:S04]  /*bb20*/  IMAD.WIDE.U32 R6, R21, UR4, RZ ;  /* 0x0000000415067c25 */ /* 0x000fc8000f8e00ff */
[----:B------:R-:W-:-:S04]  /*bb30*/  IMAD.WIDE.U32 R6, P0, R5, UR5, R6 ;  /* 0x0000000505067c25 */ /* 0x000fc8000f800006 */
[----:B------:R-:W-:-:S04]  /*bb40*/  IMAD.WIDE.U32 R4, R5, UR4, RZ ;  /* 0x0000000405047c25 */ /* 0x000fc8000f8e00ff */
[----:B------:R-:W-:Y:S01]  /*bb50*/  IMAD.MOV.U32 R4, RZ, RZ, R7 ;  /* 0x000000ffff047224 */ /* 0x000fe200078e0007 */
[----:B------:R-:W-:Y:S02]  /*bb60*/  IADD3 RZ, P1, R5, R6, RZ ;  /* 0x0000000605ff7210 */ /* 0x000fe40007f3e0ff */
[----:B------:R-:W-:-:S03]  /*bb70*/  IADD3.X R5, RZ, RZ, RZ, P0, !PT ;  /* 0x000000ffff057210 */ /* 0x000fc600007fe4ff */
[----:B------:R-:W-:-:S08]  /*bb80*/  IMAD.WIDE.U32.X R4, R21, UR5, R4, P1 ;  /* 0x0000000515047c25 */ /* 0x000fd000088e0404 */
.L_x_304:
[--C-:B------:R-:W-:Y:S01]  /*bb90*/  SHF.R.U64 R14, R4, UR7, R5.reuse ;  /* 0x00000007040e7c19 */ /* 0x100fe20008001205 */
[----:B------:R-:W-:Y:S01]  /*bba0*/  FMUL R22, R22, UR8 ;  /* 0x0000000816167c20 */ /* 0x000fe20008400000 */
[----:B------:R-:W-:Y:S01]  /*bbb0*/  SHF.R.U32.HI R4, RZ, UR7, R5 ;  /* 0x00000007ff047c19 */ /* 0x000fe20008011605 */
[----:B------:R-:W0:Y:S01]  /*bbc0*/  LDC R6, c[0x0][0x144] ;  /* 0x00005100ff067b82 */ /* 0x000e220000000800 */
[----:B------:R-:W-:Y:S01]  /*bbd0*/  IADD3 R5, P0, RZ, -R14, RZ ;  /* 0x8000000eff057210 */ /* 0x000fe20007f1e0ff */
[----:B------:R-:W-:Y:S01]  /*bbe0*/  ULDC UR6, c[0x0][0x154] ;  /* 0x0000550000067ab9 */ /* 0x000fe20000000800 */
[----:B-1----:R-:W-:Y:S01]  /*bbf0*/  I2FP.F32.U32 R7, R20 ;  /* 0x0000001400077245 */ /* 0x002fe20000201000 */
[----:B------:R-:W1:Y:S01]  /*bc00*/  F2I.U32.TRUNC.NTZ R22, R22 ;  /* 0x0000001600167305 */ /* 0x000e62000020f000 */
[----:B------:R-:W-:Y:S01]  /*bc10*/  ULDC.64 UR4, c[0x0][0x620] ;  /* 0x0001880000047ab9 */ /* 0x000fe20000000a00 */
[----:B------:R-:W-:Y:S01]  /*bc20*/  IMAD.X R4, RZ, RZ, ~R4, P0 ;  /* 0x000000ffff047224 */ /* 0x000fe200000e0e04 */
[----:B------:R-:W-:Y:S01]  /*bc30*/  ISETP.NE.AND P2, PT, R2, 0x1, PT ;  /* 0x000000010200780c */ /* 0x000fe20003f45270 */
[----:B------:R-:W-:Y:S01]  /*bc40*/  FMUL R23, R7, UR6 ;  /* 0x0000000607177c20 */ /* 0x000fe20008400000 */
[----:B------:R-:W2:Y:S01]  /*bc50*/  LDC R25, c[0x0][0x148] ;  /* 0x00005200ff197b82 */ /* 0x000ea20000000800 */
[----:B------:R-:W-:Y:S01]  /*bc60*/  IMAD R4, R4, UR4, RZ ;  /* 0x0000000404047c24 */ /* 0x000fe2000f8e02ff */
[----:B------:R-:W-:-:S02]  /*bc70*/  ULDC.64 UR6, c[0x0][0x640] ;  /* 0x0001900000067ab9 */ /* 0x000fc40000000a00 */
[----:B------:R-:W-:Y:S01]  /*bc80*/  ISETP.NE.U32.AND P0, PT, RZ, UR6, PT ;  /* 0x00000006ff007c0c */ /* 0x000fe2000bf05070 */
[----:B------:R-:W3:Y:S01]  /*bc90*/  F2I.U32.TRUNC.NTZ R23, R23 ;  /* 0x0000001700177305 */ /* 0x000ee2000020f000 */
[C---:B------:R-:W-:Y:S02]  /*bca0*/  IMAD R7, R5.reuse, UR5, R4 ;  /* 0x0000000505077c24 */ /* 0x040fe4000f8e0204 */
[----:B------:R-:W-:Y:S01]  /*bcb0*/  IMAD.WIDE.U32 R4, R5, UR4, R16 ;  /* 0x0000000405047c25 */ /* 0x000fe2000f8e0010 */
[----:B------:R-:W-:Y:S01]  /*bcc0*/  ULDC UR4, c[0x0][0x618] ;  /* 0x0001860000047ab9 */ /* 0x000fe20000000800 */
[----:B------:R-:W-:Y:S02]  /*bcd0*/  ISETP.NE.AND.EX P0, PT, RZ, UR7, PT, P0 ;  /* 0x00000007ff007c0c */ /* 0x000fe4000bf05300 */
[----:B------:R-:W-:Y:S02]  /*bce0*/  IMAD.IADD R5, R5, 0x1, R7 ;  /* 0x0000000105057824 */ /* 0x000fe400078e0207 */
[----:B-1----:R-:W-:-:S03]  /*bcf0*/  IMAD.MOV R22, RZ, RZ, -R22 ;  /* 0x000000ffff167224 */ /* 0x002fc600078e0a16 */
[----:B------:R-:W-:Y:S01]  /*bd00*/  SHF.R.U64 R21, R4, UR4, R5 ;  /* 0x0000000404157c19 */ /* 0x000fe20008001205 */
[----:B0-----:R-:W-:Y:S01]  /*bd10*/  IMAD R15, R6, R22, R15 ;  /* 0x00000016060f7224 */ /* 0x001fe200078e020f */
[----:B------:R-:W-:Y:S01]  /*bd20*/  SHF.R.U32.HI R4, RZ, UR4, R5 ;  /* 0x00000004ff047c19 */ /* 0x000fe20008011605 */
[----:B------:R-:W-:Y:S01]  /*bd30*/  ULDC UR4, c[0x0][0x608] ;  /* 0x0001820000047ab9 */ /* 0x000fe20000000800 */
[----:B---3--:R-:W-:Y:S02]  /*bd40*/  IMAD.MOV R6, RZ, RZ, -R23 ;  /* 0x000000ffff067224 */ /* 0x008fe400078e0a17 */
[--C-:B------:R-:W-:Y:S02]  /*bd50*/  SHF.R.U64 R22, R21, UR4, R4.reuse ;  /* 0x0000000415167c19 */ /* 0x100fe40008001204 */
[----:B------:R-:W-:Y:S01]  /*bd60*/  SHF.R.U32.HI R5, RZ, UR4, R4 ;  /* 0x00000004ff057c19 */ /* 0x000fe20008011604 */
[----:B------:R-:W-:Y:S01]  /*bd70*/  ULDC UR4, c[0x0][0x658] ;  /* 0x0001960000047ab9 */ /* 0x000fe20000000800 */
[----:B--2---:R-:W-:-:S02]  /*bd80*/  @P2 IMAD R15, R25, R6, R20 ;  /* 0x00000006190f2224 */ /* 0x004fc400078e0214 */
[--C-:B------:R-:W-:Y:S02]  /*bd90*/  SHF.R.U64 R20, R22, UR4, R5.reuse ;  /* 0x0000000416147c19 */ /* 0x100fe40008001205 */
[----:B------:R-:W-:-:S03]  /*bda0*/  SHF.R.U32.HI R23, RZ, UR4, R5 ;  /* 0x00000004ff177c19 */ /* 0x000fc60008011605 */
[----:B------:R-:W-:Y:S02]  /*bdb0*/  IMAD.MOV.U32 R6, RZ, RZ, R20 ;  /* 0x000000ffff067224 */ /* 0x000fe400078e0014 */
[----:B------:R-:W-:Y:S01]  /*bdc0*/  IMAD.MOV.U32 R5, RZ, RZ, R23 ;  /* 0x000000ffff057224 */ /* 0x000fe200078e0017 */
[----:B------:R-:W-:Y:S06]  /*bdd0*/  @!P0 BRA `(.L_x_305) ;  /* 0x00000000002c8947 */ /* 0x000fec0003800000 */
        /* <DEDUP_REMOVED lines=9> */
[----:B------:R-:W-:-:S04]  /*be70*/  IMAD.WIDE.U32.X R4, R23, UR7, R4, P1 ;  /* 0x0000000717047c25 */ /* 0x000fc800088e0404 */
[----:B------:R-:W-:-:S07]  /*be80*/  IMAD.MOV.U32 R6, RZ, RZ, R4 ;  /* 0x000000ffff067224 */ /* 0x000fce00078e0004 */
.L_x_305:
[----:B------:R-:W-:Y:S01]  /*be90*/  ULDC UR4, c[0x0][0x648] ;  /* 0x0001920000047ab9 */ /* 0x000fe20000000800 */
[----:B------:R-:W-:Y:S01]  /*bea0*/  LOP3.LUT R4, R22, UR17, RZ, 0xc0, !PT ;  /* 0x0000001116047c12 */ /* 0x000fe2000f8ec0ff */
[----:B------:R-:W-:Y:S01]  /*beb0*/  ULDC UR5, c[0x0][0x610] ;  /* 0x0001840000057ab9 */ /* 0x000fe20000000800 */
[----:B------:R-:W-:Y:S01]  /*bec0*/  SHF.R.U64 R5, R6, UR4, R5 ;  /* 0x0000000406057c19 */ /* 0x000fe20008001205 */
[----:B------:R-:W-:Y:S01]  /*bed0*/  ULDC UR4, c[0x0][0x638] ;  /* 0x00018e0000047ab9 */ /* 0x000fe20000000800 */
[----:B------:R-:W-:-:S03]  /*bee0*/  LOP3.LUT R21, R21, UR16, RZ, 0xc0, !PT ;  /* 0x0000001015157c12 */ /* 0x000fc6000f8ec0ff */
[----:B------:R-:W-:Y:S02]  /*bef0*/  IMAD.MOV R7, RZ, RZ, -R5 ;  /* 0x000000ffff077224 */ /* 0x000fe400078e0a05 */
[----:B------:R-:W-:Y:S02]  /*bf00*/  IMAD R4, R5, UR18, R4 ;  /* 0x0000001205047c24 */ /* 0x000fe4000f8e0204 */
[----:B------:R-:W-:Y:S01]  /*bf10*/  IMAD R20, R7, UR4, R20 ;  /* 0x0000000407147c24 */ /* 0x000fe2000f8e0214 */
[----:B------:R-:W-:Y:S01]  /*bf20*/  ULDC UR4, c[0x0][0x600] ;  /* 0x0001800000047ab9 */ /* 0x000fe20000000800 */
[----:B------:R-:W-:Y:S02]  /*bf30*/  IMAD R15, R4, UR5, R15 ;  /* 0x00000005040f7c24 */ /* 0x000fe4000f8e020f */
[----:B------:R-:W-:Y:S02]  /*bf40*/  IMAD R6, R20, UR4, R21 ;  /* 0x0000000414067c24 */ /* 0x000fe4000f8e0215 */
[----:B------:R-:W-:-:S03]  /*bf50*/  IMAD.MOV.U32 R4, RZ, RZ, 0x1 ;  /* 0x00000001ff047424 */ /* 0x000fc600078e00ff */
[----:B------:R-:W-:Y:S02]  /*bf60*/  SEL R20, R6, R15, !P2 ;  /* 0x0000000f06147207 */ /* 0x000fe40005000000 */
[----:B------:R-:W-:Y:S01]  /*bf70*/  SEL R21, R15, R6, !P2 ;  /* 0x000000060f157207 */ /* 0x000fe20005000000 */
[----:B------:R-:W-:-:S07]  /*bf80*/  IMAD.MOV.U32 R6, RZ, RZ, R14 ;  /* 0x000000ffff067224 */ /* 0x000fce00078e000e */
.L_x_303:
[----:B------:R-:W-:Y:S05]  /*bf90*/  BSYNC B1 ;  /* 0x0000000000017941 */ /* 0x000fea0003800000 */
.L_x_302:
[----:B------:R-:W-:-:S13]  /*bfa0*/  LOP3.LUT P0, RZ, R4, 0xff, RZ, 0xc0, !PT ;  /* 0x000000ff04ff7812 */ /* 0x000fda000780c0ff */
[----:B------:R-:W-:Y:S05]  /*bfb0*/  @P0 BRA `(.L_x_306) ;  /* 0xfffffff400400947 */ /* 0x000fea000383ffff */
[----:B------:R-:W-:Y:S05]  /*bfc0*/  BSYNC B0 ;  /* 0x0000000000007941 */ /* 0x000fea0003800000 */
.L_x_295:
[----:B------:R-:W-:-:S03]  /*bfd0*/  UMOV UR4, 0xffffffff ;  /* 0xffffffff00047882 */ /* 0x000fc60000000000 */
[----:B------:R-:W-:Y:S05]  /*bfe0*/  BRA.DIV UR4, `(.L_x_307) ;  /* 0x0000000604c87947 */ /* 0x000fea000b800000 */
[----:B------:R-:W-:-:S13]  /*bff0*/  ELECT P6, URZ, PT ;  /* 0x00000000003f782f */ /* 0x000fda00038c0000 */
.L_x_326:
[----:B------:R-:W-:Y:S04]  /*c000*/  BSSY B0, `(.L_x_308) ;  /* 0x0000058000007945 */ /* 0x000fe80003800000 */
[----:B------:R-:W-:Y:S05]  /*c010*/  @!P6 BRA `(.L_x_309) ;  /* 0x000000040058e947 */ /* 0x000fea0003800000 */
[----:B------:R-:W-:-:S04]  /*c020*/  LOP3.LUT R19, R19, 0x2, RZ, 0xfc, !PT ;  /* 0x0000000213137812 */ /* 0x000fc800078efcff */
[----:B------:R-:W-:-:S13]  /*c030*/  ISETP.NE.AND P0, PT, R19, 0x3, PT ;  /* 0x000000031300780c */ /* 0x000fda0003f05270 */
[----:B------:R-:W-:Y:S05]  /*c040*/  @!P0 BRA `(.L_x_310) ;  /* 0x0000000000048947 */ /* 0x000fea0003800000 */
[----:B------:R-:W-:Y:S01]  /*c050*/  BPT.TRAP 0x1 ;  /* 0x000000040000795c */ /* 0x000fe20000300000 */
.L_x_310:
[----:B------:R-:W0:Y:S01]  /*c060*/  S2R R5, SR_CgaCtaId ;  /* 0x0000000000057919 */ /* 0x000e220000008800 */
[----:B------:R-:W-:Y:S02]  /*c070*/  MOV R2, 0x400 ;  /* 0x0000040000027802 */ /* 0x000fe40000000f00 */
[----:B------:R-:W-:Y:S02]  /*c080*/  SHF.L.U32 R4, R0, 0x1f, RZ ;  /* 0x0000001f00047819 */ /* 0x000fe400000006ff */
[----:B0-----:R-:W-:-:S05]  /*c090*/  LEA R2, R5, R2, 0x18 ;  /* 0x0000000205027211 */ /* 0x001fca00078ec0ff */
[----:B------:R-:W-:-:S04]  /*c0a0*/  VIADD R2, R2, 0x48 ;  /* 0x0000004802027836 */ /* 0x000fc80000000000 */
[C---:B------:R-:W-:Y:S02]  /*c0b0*/  IMAD R7, R3.reuse, 0x8, R2 ;  /* 0x0000000803077824 */ /* 0x040fe400078e0202 */
[----:B------:R-:W-:Y:S02]  /*c0c0*/  VIADD R3, R3, 0x1 ;  /* 0x0000000103037836 */ /* 0x000fe40000000000 */
[----:B------:R-:W0:Y:S03]  /*c0d0*/  SYNCS.PHASECHK.TRANS64.TRYWAIT P0, [R7+URZ], R4 ;  /* 0x00000004070075a7 */ /* 0x000e26000800017f */
[----:B------:R-:W-:-:S04]  /*c0e0*/  ISETP.NE.AND P1, PT, R3, 0x9, PT ;  /* 0x000000090300780c */ /* 0x000fc80003f25270 */
[----:B------:R-:W-:Y:S02]  /*c0f0*/  SEL R5, RZ, 0x1, P1 ;  /* 0x00000001ff057807 */ /* 0x000fe40000800000 */
[----:B------:R-:W-:Y:S02]  /*c100*/  SEL R3, R3, RZ, P1 ;  /* 0x000000ff03037207 */ /* 0x000fe40000800000 */
[----:B------:R-:W-:Y:S02]  /*c110*/  LOP3.LUT R6, R0, R5, RZ, 0x3c, !PT ;  /* 0x0000000500067212 */ /* 0x000fe400078e3cff */
[----:B------:R-:W-:Y:S02]  /*c120*/  LEA R8, R3, R2, 0x3 ;  /* 0x0000000203087211 */ /* 0x000fe400078e18ff */
[----:B------:R-:W-:Y:S01]  /*c130*/  SHF.L.U32 R5, R6, 0x1f, RZ ;  /* 0x0000001f06057819 */ /* 0x000fe200000006ff */
[----:B0-----:R-:W-:Y:S06]  /*c140*/  @!P0 BRA `(.L_x_311) ;  /* 0x0000000400908947 */ /* 0x001fec0003800000 */
.L_x_327:
[----:B------:R-:W1:Y:S01]  /*c150*/  SYNCS.PHASECHK.TRANS64.TRYWAIT P0, [R8+URZ], R5 ;  /* 0x00000005080075a7 */ /* 0x000e62000800017f */
[----:B------:R-:W-:-:S05]  /*c160*/  VIADD R0, R3, 0x1 ;  /* 0x0000000103007836 */ /* 0x000fca0000000000 */
[----:B------:R-:W-:-:S04]  /*c170*/  ISETP.NE.AND P1, PT, R0, 0x9, PT ;  /* 0x000000090000780c */ /* 0x000fc80003f25270 */
[----:B------:R-:W-:Y:S02]  /*c180*/  SEL R3, RZ, 0x1, P1 ;  /* 0x00000001ff037807 */ /* 0x000fe40000800000 */
[----:B0-----:R-:W-:Y:S02]  /*c190*/  SEL R7, R0, RZ, P1 ;  /* 0x000000ff00077207 */ /* 0x001fe40000800000 */
[----:B------:R-:W-:-:S03]  /*c1a0*/  LOP3.LUT R6, R6, R3, RZ, 0x3c, !PT ;  /* 0x0000000306067212 */ /* 0x000fc600078e3cff */
[----:B------:R-:W-:Y:S01]  /*c1b0*/  IMAD R9, R7, 0x8, R2 ;  /* 0x0000000807097824 */ /* 0x000fe200078e0202 */
[----:B------:R-:W-:Y:S01]  /*c1c0*/  SHF.L.U32 R4, R6, 0x1f, RZ ;  /* 0x0000001f06047819 */ /* 0x000fe200000006ff */
[----:B-1----:R-:W-:Y:S06]  /*c1d0*/  @!P0 BRA `(.L_x_312) ;  /* 0x0000000400808947 */ /* 0x002fec0003800000 */
.L_x_328:
[----:B------:R-:W1:Y:S01]  /*c1e0*/  SYNCS.PHASECHK.TRANS64.TRYWAIT P0, [R9+URZ], R4 ;  /* 0x00000004090075a7 */ /* 0x000e62000800017f */
[----:B------:R-:W-:-:S05]  /*c1f0*/  VIADD R0, R7, 0x1 ;  /* 0x0000000107007836 */ /* 0x000fca0000000000 */
[----:B------:R-:W-:-:S04]  /*c200*/  ISETP.NE.AND P1, PT, R0, 0x9, PT ;  /* 0x000000090000780c */ /* 0x000fc80003f25270 */
[----:B------:R-:W-:Y:S02]  /*c210*/  SEL R3, RZ, 0x1, P1 ;  /* 0x00000001ff037807 */ /* 0x000fe40000800000 */
[----:B------:R-:W-:Y:S02]  /*c220*/  SEL R7, R0, RZ, P1 ;  /* 0x000000ff00077207 */ /* 0x000fe40000800000 */
[----:B------:R-:W-:-:S03]  /*c230*/  LOP3.LUT R6, R6, R3, RZ, 0x3c, !PT ;  /* 0x0000000306067212 */ /* 0x000fc600078e3cff */
[----:B0-----:R-:W-:Y:S01]  /*c240*/  IMAD R8, R7, 0x8, R2 ;  /* 0x0000000807087824 */ /* 0x001fe200078e0202 */
[----:B------:R-:W-:Y:S01]  /*c250*/  SHF.L.U32 R5, R6, 0x1f, RZ ;  /* 0x0000001f06057819 */ /* 0x000fe200000006ff */
[----:B-1----:R-:W-:Y:S06]  /*c260*/  @!P0 BRA `(.L_x_313) ;  /* 0x0000000400708947 */ /* 0x002fec0003800000 */
.L_x_329:
        /* <DEDUP_REMOVED lines=9> */
.L_x_330:
        /* <DEDUP_REMOVED lines=9> */
.L_x_331:
[----:B------:R-:W1:Y:S01]  /*c390*/  SYNCS.PHASECHK.TRANS64.TRYWAIT P0, [R8+URZ], R5 ;  /* 0x00000005080075a7 */ /* 0x000e62000800017f */
[----:B------:R-:W-:-:S04]  /*c3a0*/  IADD3 R0, R7, 0x1, RZ ;  /* 0x0000000107007810 */ /* 0x000fc80007ffe0ff */
[----:B------:R-:W-:-:S04]  /*c3b0*/  ISETP.NE.AND P1, PT, R0, 0x9, PT ;  /* 0x000000090000780c */ /* 0x000fc80003f25270 */
[----:B------:R-:W-:Y:S02]  /*c3c0*/  SEL R3, RZ, 0x1, P1 ;  /* 0x00000001ff037807 */ /* 0x000fe40000800000 */
[----:B------:R-:W-:Y:S02]  /*c3d0*/  SEL R7, R0, RZ, P1 ;  /* 0x000000ff00077207 */ /* 0x000fe40000800000 */
[----:B------:R-:W-:-:S03]  /*c3e0*/  LOP3.LUT R6, R6, R3, RZ, 0x3c, !PT ;  /* 0x0000000306067212 */ /* 0x000fc600078e3cff */
[----:B0-----:R-:W-:Y:S01]  /*c3f0*/  IMAD R9, R7, 0x8, R2 ;  /* 0x0000000807097824 */ /* 0x001fe200078e0202 */
[----:B------:R-:W-:Y:S01]  /*c400*/  SHF.L.U32 R4, R6, 0x1f, RZ ;  /* 0x0000001f06047819 */ /* 0x000fe200000006ff */
[----:B-1----:R-:W-:Y:S06]  /*c410*/  @!P0 BRA `(.L_x_316) ;  /* 0x0000000400408947 */ /* 0x002fec0003800000 */
.L_x_332:
[----:B------:R-:W1:Y:S01]  /*c420*/  SYNCS.PHASECHK.TRANS64.TRYWAIT P0, [R9+URZ], R4 ;  /* 0x00000004090075a7 */ /* 0x000e62000800017f */
[----:B------:R-:W-:-:S05]  /*c430*/  VIADD R0, R7, 0x1 ;  /* 0x0000000107007836 */ /* 0x000fca0000000000 */
[----:B------:R-:W-:-:S04]  /*c440*/  ISETP.NE.AND P1, PT, R0, 0x9, PT ;  /* 0x000000090000780c */ /* 0x000fc80003f25270 */
[----:B------:R-:W-:Y:S02]  /*c450*/  SEL R3, RZ, 0x1, P1 ;  /* 0x00000001ff037807 */ /* 0x000fe40000800000 */
[----:B------:R-:W-:Y:S02]  /*c460*/  SEL R7, R0, RZ, P1 ;  /* 0x000000ff00077207 */ /* 0x000fe40000800000 */
[----:B------:R-:W-:-:S03]  /*c470*/  LOP3.LUT R11, R6, R3, RZ, 0x3c, !PT ;  /* 0x00000003060b7212 */ /* 0x000fc600078e3cff */
[----:B------:R-:W-:Y:S01]  /*c480*/  IMAD R6, R7, 0x8, R2 ;  /* 0x0000000807067824 */ /* 0x000fe200078e0202 */
[----:B0-----:R-:W-:Y:S01]  /*c490*/  SHF.L.U32 R5, R11, 0x1f, RZ ;  /* 0x0000001f0b057819 */ /* 0x001fe200000006ff */
[----:B-1----:R-:W-:Y:S06]  /*c4a0*/  @!P0 BRA `(.L_x_317) ;  /* 0x0000000400308947 */ /* 0x002fec0003800000 */
.L_x_333:
[----:B------:R-:W1:Y:S01]  /*c4b0*/  SYNCS.PHASECHK.TRANS64.TRYWAIT P0, [R6+URZ], R5 ;  /* 0x00000005060075a7 */ /* 0x000e62000800017f */
[----:B------:R-:W-:-:S05]  /*c4c0*/  VIADD R0, R7, 0x1 ;  /* 0x0000000107007836 */ /* 0x000fca0000000000 */
[----:B------:R-:W-:-:S04]  /*c4d0*/  ISETP.NE.AND P1, PT, R0, 0x9, PT ;  /* 0x000000090000780c */ /* 0x000fc80003f25270 */
[----:B0-----:R-:W-:Y:S02]  /*c4e0*/  SEL R4, RZ, 0x1, P1 ;  /* 0x00000001ff047807 */ /* 0x001fe40000800000 */
[----:B------:R-:W-:Y:S02]  /*c4f0*/  SEL R3, R0, RZ, P1 ;  /* 0x000000ff00037207 */ /* 0x000fe40000800000 */
[----:B------:R-:W-:Y:S01]  /*c500*/  LOP3.LUT R0, R11, R4, RZ, 0x3c, !PT ;  /* 0x000000040b007212 */ /* 0x000fe200078e3cff */
[----:B-1----:R-:W-:Y:S06]  /*c510*/  @!P0 BRA `(.L_x_318) ;  /* 0x0000000400288947 */ /* 0x002fec0003800000 */
.L_x_334:
[----:B------:R-:W-:Y:S01]  /*c520*/  IMAD R3, R3, 0x8, R2 ;  /* 0x0000000803037824 */ /* 0x000fe200078e0202 */
[----:B------:R-:W-:-:S07]  /*c530*/  SHF.L.U32 R0, R0, 0x1f, RZ ;  /* 0x0000001f00007819 */ /* 0x000fce00000006ff */
.L_x_319:
[----:B-1----:R1:W2:Y:S02]  /*c540*/  SYNCS.PHASECHK.TRANS64.TRYWAIT P0, [R3+URZ], R0 ;  /* 0x00000000030075a7 */ /* 0x0022a4000800017f */
[----:B--2---:R-:W-:Y:S05]  /*c550*/  @!P0 NANOSLEEP.SYNCS 0x989680 ;  /* 0x009896800000895d */ /* 0x004fea0003900000 */
[----:B------:R-:W2:Y:S02]  /*c560*/  @!P0 SYNCS.PHASECHK.TRANS64 P0, [R3+URZ], R0 ;  /* 0x00000000030085a7 */ /* 0x000ea4000800007f */
[----:B--2---:R-:W-:Y:S05]  /*c570*/  @!P0 BRA `(.L_x_319) ;  /* 0xfffffffc00f08947 */ /* 0x004fea000383ffff */
.L_x_309:
[----:B------:R-:W-:Y:S05]  /*c580*/  BSYNC B0 ;  /* 0x0000000000007941 */ /* 0x000fea0003800000 */
.L_x_308:
[----:B------:R-:W-:Y:S05]  /*c590*/  EXIT ;  /* 0x000000000000794d */ /* 0x000fea0003800000 */
.L_x_22:
[----:B----4-:R4:W0:Y:S02]  /*c5a0*/  SYNCS.PHASECHK.TRANS64.TRYWAIT P1, [R3+URZ], R0 ;  /* 0x00000000030075a7 */ /* 0x010824000802017f */
[----:B0-----:R-:W-:Y:S05]  /*c5b0*/  @!P1 NANOSLEEP.SYNCS 0x989680 ;  /* 0x009896800000995d */ /* 0x001fea0003900000 */
[----:B------:R-:W0:Y:S02]  /*c5c0*/  @!P1 SYNCS.PHASECHK.TRANS64 P1, [R3+URZ], R0 ;  /* 0x00000000030095a7 */ /* 0x000e24000802007f */
[----:B0-----:R-:W-:Y:S05]  /*c5d0*/  @!P1 BRA `(.L_x_22) ;  /* 0xfffffffc00f09947 */ /* 0x001fea000383ffff */
[----:B------:R-:W-:Y:S05]  /*c5e0*/  BRA `(.L_x_21) ;  /* 0xffffff5000007947 */ /* 0x000fea000383ffff */
.L_x_27:
[----:B-1----:R1:W3:Y:S02]  /*c5f0*/  SYNCS.PHASECHK.TRANS64.TRYWAIT P1, [R5+URZ], R4 ;  /* 0x00000004050075a7 */ /* 0x0022e4000802017f */
[----:B---3--:R-:W-:Y:S05]  /*c600*/  @!P1 NANOSLEEP.SYNCS 0x989680 ;  /* 0x009896800000995d */ /* 0x008fea0003900000 */
[----:B------:R-:W3:Y:S02]  /*c610*/  @!P1 SYNCS.PHASECHK.TRANS64 P1, [R5+URZ], R4 ;  /* 0x00000004050095a7 */ /* 0x000ee4000802007f */
[----:B---3--:R-:W-:Y:S05]  /*c620*/  @!P1 BRA `(.L_x_27) ;  /* 0xfffffffc00f09947 */ /* 0x008fea000383ffff */
[----:B------:R-:W-:Y:S05]  /*c630*/  BRA `(.L_x_26) ;  /* 0xffffff5000e07947 */ /* 0x000fea000383ffff */
.L_x_296:
[----:B------:R-:W-:Y:S01]  /*c640*/  BSSY B1, `(.L_x_320) ;  /* 0x0000006000017945 */ /* 0x000fe20003800000 */
[----:B------:R-:W-:-:S07]  /*c650*/  IMAD.MOV.U32 R15, RZ, RZ, -0x1 ;  /* 0xffffffffff0f7424 */ /* 0x000fce00078e00ff */
[----:B------:R-:W-:Y:S05]  /*c660*/  WARPSYNC.COLLECTIVE R15, `(.L_x_321) ;  /* 0x000000000f0c7348 */ /* 0x000fea0003c00000 */
[----:B------:R-:W-:Y:S02]  /*c670*/  ELECT P6, UR62, PT ;  /* 0x00000000003e782f */ /* 0x000fe400038c0000 */
[----:B------:R-:W-:Y:S01]  /*c680*/  MOV R14, UR62 ;  /* 0x0000003e000e7c02 */ /* 0x000fe20008000f00 */
[----:B------:R-:W-:Y:S10]  /*c690*/  ENDCOLLECTIVE ;  /* 0x000000000000791b */ /* 0x000ff40003800000 */
.L_x_321:
[----:B------:R-:W-:Y:S05]  /*c6a0*/  BSYNC B1 ;  /* 0x0000000000017941 */ /* 0x000fea0003800000 */
.L_x_320:
[----:B------:R-:W-:Y:S05]  /*c6b0*/  BRA `(.L_x_322) ;  /* 0xffffffec008c7947 */ /* 0x000fea000383ffff */
.L_x_299:
[----:B-1----:R1:W2:Y:S02]  /*c6c0*/  SYNCS.PHASECHK.TRANS64.TRYWAIT P0, [R23+URZ+0x48], R14 ;  /* 0x0000480e170075a7 */ /* 0x0022a4000800017f */
[----:B--2---:R-:W-:Y:S05]  /*c6d0*/  @!P0 NANOSLEEP.SYNCS 0x989680 ;  /* 0x009896800000895d */ /* 0x004fea0003900000 */
[----:B------:R-:W2:Y:S02]  /*c6e0*/  @!P0 SYNCS.PHASECHK.TRANS64 P0, [R23+URZ+0x48], R14 ;  /* 0x0000480e170085a7 */ /* 0x000ea4000800007f */
[----:B--2---:R-:W-:Y:S05]  /*c6f0*/  @!P0 BRA `(.L_x_299) ;  /* 0xfffffffc00f08947 */ /* 0x004fea000383ffff */
[----:B------:R-:W-:Y:S05]  /*c700*/  BRA `(.L_x_323) ;  /* 0xffffffec00c47947 */ /* 0x000fea000383ffff */
.L_x_307:
[----:B------:R-:W-:Y:S01]  /*c710*/  BSSY B0, `(.L_x_324) ;  /* 0x0000006000007945 */ /* 0x000fe20003800000 */
[----:B------:R-:W-:-:S07]  /*c720*/  IMAD.MOV.U32 R15, RZ, RZ, -0x1 ;  /* 0xffffffffff0f7424 */ /* 0x000fce00078e00ff */
[----:B------:R-:W-:Y:S05]  /*c730*/  WARPSYNC.COLLECTIVE R15, `(.L_x_325) ;  /* 0x000000000f0c7348 */ /* 0x000fea0003c00000 */
[----:B------:R-:W-:Y:S02]  /*c740*/  ELECT P6, UR62, PT ;  /* 0x00000000003e782f */ /* 0x000fe400038c0000 */
[----:B------:R-:W-:Y:S01]  /*c750*/  MOV R14, UR62 ;  /* 0x0000003e000e7c02 */ /* 0x000fe20008000f00 */
[----:B------:R-:W-:Y:S10]  /*c760*/  ENDCOLLECTIVE ;  /* 0x000000000000791b */ /* 0x000ff40003800000 */
.L_x_325:
[----:B------:R-:W-:Y:S05]  /*c770*/  BSYNC B0 ;  /* 0x0000000000007941 */ /* 0x000fea0003800000 */
.L_x_324:
[----:B------:R-:W-:Y:S05]  /*c780*/  BRA `(.L_x_326) ;  /* 0xfffffff8001c7947 */ /* 0x000fea000383ffff */
.L_x_311:
[----:B0-----:R0:W1:Y:S02]  /*c790*/  SYNCS.PHASECHK.TRANS64.TRYWAIT P0, [R7+URZ], R4 ;  /* 0x00000004070075a7 */ /* 0x001064000800017f */
[----:B-1----:R-:W-:Y:S05]  /*c7a0*/  @!P0 NANOSLEEP.SYNCS 0x989680 ;  /* 0x009896800000895d */ /* 0x002fea0003900000 */
[----:B------:R-:W1:Y:S02]  /*c7b0*/  @!P0 SYNCS.PHASECHK.TRANS64 P0, [R7+URZ], R4 ;  /* 0x00000004070085a7 */ /* 0x000e64000800007f */
[----:B-1----:R-:W-:Y:S05]  /*c7c0*/  @!P0 BRA `(.L_x_311) ;  /* 0xfffffffc00f08947 */ /* 0x002fea000383ffff */
[----:B------:R-:W-:Y:S05]  /*c7d0*/  BRA `(.L_x_327) ;  /* 0xfffffff8005c7947 */ /* 0x000fea000383ffff */
.L_x_312:
[----:B0-----:R0:W1:Y:S02]  /*c7e0*/  SYNCS.PHASECHK.TRANS64.TRYWAIT P0, [R8+URZ], R5 ;  /* 0x00000005080075a7 */ /* 0x001064000800017f */
[----:B-1----:R-:W-:Y:S05]  /*c7f0*/  @!P0 NANOSLEEP.SYNCS 0x989680 ;  /* 0x009896800000895d */ /* 0x002fea0003900000 */
[----:B------:R-:W1:Y:S02]  /*c800*/  @!P0 SYNCS.PHASECHK.TRANS64 P0, [R8+URZ], R5 ;  /* 0x00000005080085a7 */ /* 0x000e64000800007f */
[----:B-1----:R-:W-:Y:S05]  /*c810*/  @!P0 BRA `(.L_x_312) ;  /* 0xfffffffc00f08947 */ /* 0x002fea000383ffff */
[----:B------:R-:W-:Y:S05]  /*c820*/  BRA `(.L_x_328) ;  /* 0xfffffff8006c7947 */ /* 0x000fea000383ffff */
.L_x_313:
[----:B0-----:R0:W1:Y:S02]  /*c830*/  SYNCS.PHASECHK.TRANS64.TRYWAIT P0, [R9+URZ], R4 ;  /* 0x00000004090075a7 */ /* 0x001064000800017f */
[----:B-1----:R-:W-:Y:S05]  /*c840*/  @!P0 NANOSLEEP.SYNCS 0x989680 ;  /* 0x009896800000895d */ /* 0x002fea0003900000 */
[----:B------:R-:W1:Y:S02]  /*c850*/  @!P0 SYNCS.PHASECHK.TRANS64 P0, [R9+URZ], R4 ;  /* 0x00000004090085a7 */ /* 0x000e64000800007f */
[----:B-1----:R-:W-:Y:S05]  /*c860*/  @!P0 BRA `(.L_x_313) ;  /* 0xfffffffc00f08947 */ /* 0x002fea000383ffff */
[----:B------:R-:W-:Y:S05]  /*c870*/  BRA `(.L_x_329) ;  /* 0xfffffff8007c7947 */ /* 0x000fea000383ffff */
.L_x_314:
[----:B0-----:R0:W1:Y:S02]  /*c880*/  SYNCS.PHASECHK.TRANS64.TRYWAIT P0, [R8+URZ], R5 ;  /* 0x00000005080075a7 */ /* 0x001064000800017f */
[----:B-1----:R-:W-:Y:S05]  /*c890*/  @!P0 NANOSLEEP.SYNCS 0x989680 ;  /* 0x009896800000895d */ /* 0x002fea0003900000 */
[----:B------:R-:W1:Y:S02]  /*c8a0*/  @!P0 SYNCS.PHASECHK.TRANS64 P0, [R8+URZ], R5 ;  /* 0x00000005080085a7 */ /* 0x000e64000800007f */
[----:B-1----:R-:W-:Y:S05]  /*c8b0*/  @!P0 BRA `(.L_x_314) ;  /* 0xfffffffc00f08947 */ /* 0x002fea000383ffff */
[----:B------:R-:W-:Y:S05]  /*c8c0*/  BRA `(.L_x_330) ;  /* 0xfffffff8008c7947 */ /* 0x000fea000383ffff */
.L_x_315:
[----:B0-----:R0:W1:Y:S02]  /*c8d0*/  SYNCS.PHASECHK.TRANS64.TRYWAIT P0, [R9+URZ], R4 ;  /* 0x00000004090075a7 */ /* 0x001064000800017f */
[----:B-1----:R-:W-:Y:S05]  /*c8e0*/  @!P0 NANOSLEEP.SYNCS 0x989680 ;  /* 0x009896800000895d */ /* 0x002fea0003900000 */
[----:B------:R-:W1:Y:S02]  /*c8f0*/  @!P0 SYNCS.PHASECHK.TRANS64 P0, [R9+URZ], R4 ;  /* 0x00000004090085a7 */ /* 0x000e64000800007f */
[----:B-1----:R-:W-:Y:S05]  /*c900*/  @!P0 BRA `(.L_x_315) ;  /* 0xfffffffc00f08947 */ /* 0x002fea000383ffff */
[----:B------:R-:W-:Y:S05]  /*c910*/  BRA `(.L_x_331) ;  /* 0xfffffff8009c7947 */ /* 0x000fea000383ffff */
.L_x_316:
[----:B0-----:R0:W1:Y:S02]  /*c920*/  SYNCS.PHASECHK.TRANS64.TRYWAIT P0, [R8+URZ], R5 ;  /* 0x00000005080075a7 */ /* 0x001064000800017f */
[----:B-1----:R-:W-:Y:S05]  /*c930*/  @!P0 NANOSLEEP.SYNCS 0x989680 ;  /* 0x009896800000895d */ /* 0x002fea0003900000 */
[----:B------:R-:W1:Y:S02]  /*c940*/  @!P0 SYNCS.PHASECHK.TRANS64 P0, [R8+URZ], R5 ;  /* 0x00000005080085a7 */ /* 0x000e64000800007f */
[----:B-1----:R-:W-:Y:S05]  /*c950*/  @!P0 BRA `(.L_x_316) ;  /* 0xfffffffc00f08947 */ /* 0x002fea000383ffff */
[----:B------:R-:W-:Y:S05]  /*c960*/  BRA `(.L_x_332) ;  /* 0xfffffff800ac7947 */ /* 0x000fea000383ffff */
.L_x_317:
[----:B0-----:R0:W1:Y:S02]  /*c970*/  SYNCS.PHASECHK.TRANS64.TRYWAIT P0, [R9+URZ], R4 ;  /* 0x00000004090075a7 */ /* 0x001064000800017f */
[----:B-1----:R-:W-:Y:S05]  /*c980*/  @!P0 NANOSLEEP.SYNCS 0x989680 ;  /* 0x009896800000895d */ /* 0x002fea0003900000 */
[----:B------:R-:W1:Y:S02]  /*c990*/  @!P0 SYNCS.PHASECHK.TRANS64 P0, [R9+URZ], R4 ;  /* 0x00000004090085a7 */ /* 0x000e64000800007f */
[----:B-1----:R-:W-:Y:S05]  /*c9a0*/  @!P0 BRA `(.L_x_317) ;  /* 0xfffffffc00f08947 */ /* 0x002fea000383ffff */
[----:B------:R-:W-:Y:S05]  /*c9b0*/  BRA `(.L_x_333) ;  /* 0xfffffff800bc7947 */ /* 0x000fea000383ffff */
.L_x_318:
[----:B0-----:R0:W1:Y:S02]  /*c9c0*/  SYNCS.PHASECHK.TRANS64.TRYWAIT P0, [R6+URZ], R5 ;  /* 0x00000005060075a7 */ /* 0x001064000800017f */
[----:B-1----:R-:W-:Y:S05]  /*c9d0*/  @!P0 NANOSLEEP.SYNCS 0x989680 ;  /* 0x009896800000895d */ /* 0x002fea0003900000 */
[----:B------:R-:W1:Y:S02]  /*c9e0*/  @!P0 SYNCS.PHASECHK.TRANS64 P0, [R6+URZ], R5 ;  /* 0x00000005060085a7 */ /* 0x000e64000800007f */
[----:B-1----:R-:W-:Y:S05]  /*c9f0*/  @!P0 BRA `(.L_x_318) ;  /* 0xfffffffc00f08947 */ /* 0x002fea000383ffff */
[----:B------:R-:W-:Y:S05]  /*ca00*/  BRA `(.L_x_334) ;  /* 0xfffffff800c47947 */ /* 0x000fea000383ffff */
.L_x_335:
[----:B------:R-:W-:-:S00]  /*ca10*/  BRA `(.L_x_335) ;  /* 0xfffffffc00fc7947 */ /* 0x000fc0000383ffff */
[----:B------:R-:W-:-:S00]  /*ca20*/  NOP ;  /* 0x0000000000007918 */ /* 0x000fc00000000000 */
        /* <DEDUP_REMOVED lines=13> */
.L_x_336:


//--------------------- .nv.global.init           --------------------------
	.section	.nv.global.init,"aw",@progbits
.nv.global.init:
	.type		$str$22,@object
	.size		$str$22,($str$23 - $str$22)
$str$22:
        /*0000*/ 	.byte	0x6b, 0x5f, 0x74, 0x69, 0x6c, 0x65, 0x5f, 0x63, 0x6f, 0x75, 0x6e, 0x74, 0x20, 0x3e, 0x3d, 0x20
        /*0010*/ 	.byte	0x31, 0x00
	.type		$str$23,@object
	.size		$str$23,(__unnamed_1 - $str$23)
$str$23:
        /*0012*/ 	.byte	0x2f, 0x74, 0x6d, 0x70, 0x2f, 0x63, 0x75, 0x74, 0x6c, 0x61, 0x73, 0x73, 0x5f, 0x73, 0x77, 0x65
        /*0022*/ 	.byte	0x65, 0x70, 0x5f, 0x73, 0x72, 0x63, 0x2f, 0x69, 0x6e, 0x63, 0x6c, 0x75, 0x64, 0x65, 0x2f, 0x63
        /*0032*/ 	.byte	0x75, 0x74, 0x6c, 0x61, 0x73, 0x73, 0x2f, 0x67, 0x65, 0x6d, 0x6d, 0x2f, 0x63, 0x6f, 0x6c, 0x6c
        /*0042*/ 	.byte	0x65, 0x63, 0x74, 0x69, 0x76, 0x65, 0x2f, 0x73, 0x6d, 0x39, 0x30, 0x5f, 0x6d, 0x6d, 0x61, 0x5f
        /*0052*/ 	.byte	0x74, 0x6d, 0x61, 0x5f, 0x67, 0x6d, 0x6d, 0x61, 0x5f, 0x73, 0x73, 0x5f, 0x77, 0x61, 0x72, 0x70
        /*0062*/ 	.byte	0x73, 0x70, 0x65, 0x63, 0x69, 0x61, 0x6c, 0x69, 0x7a, 0x65, 0x64, 0x2e, 0x68, 0x70, 0x70, 0x00
	.type		__unnamed_1,@object
	.size		__unnamed_1,(.L_0 - __unnamed_1)
__unnamed_1:
        /*0072*/ 	.byte	0x76, 0x6f, 0x69, 0x64, 0x20, 0x63, 0x75, 0x74, 0x6c, 0x61, 0x73, 0x73, 0x3a, 0x3a, 0x67, 0x65
        /* <DEDUP_REMOVED lines=180> */
        /*0bc2*/ 	.byte	0x6e, 0x74, 0x69, 0x74, 0x79, 0x5d, 0x00
.L_0:


//--------------------- .nv.shared._ZN7cutlass13device_kernelINS_4gemm6kernel13GemmUniversalIN4cute5tupleIJiiiiEEENS1_10collective13CollectiveMmaINS1_34MainloopSm90TmaGmmaWarpSpecializedILi9ENS5_IJNS4_1CILi2EEENSA_ILi1EEESC_EEENS1_35KernelTmaWarpSpecializedCooperativeEEENS5_IJNSA_ILi256EEENSA_ILi128EEENSA_ILi32EEEEEENS_6half_tENS5_IJlSC_lEEESK_SL_NS4_8TiledMMAINS4_8MMA_AtomIJNS4_4SM904GMMA26MMA_64x128x16_F32F16F16_SSILNSP_5MajorE0ELSR_0ELNSP_7ScaleInE1ELSS_1EEEEEENS4_6LayoutISD_NS5_IJSC_NSA_ILi0EEESW_EEEEENS5_IJNS4_10UnderscoreESZ_SZ_EEEEENS4_13SM90_TMA_LOADENS4_14ComposedLayoutINS4_7SwizzleILi2ELi4ELi3EEENS4_18smem_ptr_flag_bitsILi16EEENSV_INS5_IJNSA_ILi8EEESI_EEENS5_IJSI_SC_EEEEEEEvNS4_8identityENS4_23SM90_TMA_LOAD_MULTICASTES1C_vS1D_EENS_8epilogue10collective6detail29Sm90TmaWarpSpecializedAdapterINS1H_15DefaultEpilogueISK_SL_SL_NS1G_6thread17LinearCombinationISK_Li1EffLNS1L_9ScaleType4KindE0ELNS_15FloatRoundStyleE2ESK_EENS1_15EpilogueDefaultEEEEEvvEEEEvNT_6ParamsE --------------------------
	.section	.nv.shared._ZN7cutlass13device_kernelINS_4gemm6kernel13GemmUniversalIN4cute5tupleIJiiiiEEENS1_10collective13CollectiveMmaINS1_34MainloopSm90TmaGmmaWarpSpecializedILi9ENS5_IJNS4_1CILi2EEENSA_ILi1EEESC_EEENS1_35KernelTmaWarpSpecializedCooperativeEEENS5_IJNSA_ILi256EEENSA_ILi128EEENSA_ILi32EEEEEENS_6half_tENS5_IJlSC_lEEESK_SL_NS4_8TiledMMAINS4_8MMA_AtomIJNS4_4SM904GMMA26MMA_64x128x16_F32F16F16_SSILNSP_5MajorE0ELSR_0ELNSP_7ScaleInE1ELSS_1EEEEEENS4_6LayoutISD_NS5_IJSC_NSA_ILi0EEESW_EEEEENS5_IJNS4_10UnderscoreESZ_SZ_EEEEENS4_13SM90_TMA_LOADENS4_14ComposedLayoutINS4_7SwizzleILi2ELi4ELi3EEENS4_18smem_ptr_flag_bitsILi16EEENSV_INS5_IJNSA_ILi8EEESI_EEENS5_IJSI_SC_EEEEEEEvNS4_8identityENS4_23SM90_TMA_LOAD_MULTICASTES1C_vS1D_EENS_8epilogue10collective6detail29Sm90TmaWarpSpecializedAdapterINS1H_15DefaultEpilogueISK_SL_SL_NS1G_6thread17LinearCombinationISK_Li1EffLNS1L_9ScaleType4KindE0ELNS_15FloatRoundStyleE2ESK_EENS1_15EpilogueDefaultEEEEEvvEEEEvNT_6ParamsE,"aw",@nobits
	.sectionflags	@""
	.align	16
	.zero		1024


//--------------------- .nv.shared.reserved.0     --------------------------
	.section	.nv.shared.reserved.0,"aw",@nobits
	.weak		__nv_reservedSMEM_offset_0_alias
	.size		__nv_reservedSMEM_offset_0_alias, 0, 0
	.other		__nv_reservedSMEM_offset_0_alias,@"STO_CUDA_RESERVED_SHARED STV_DEFAULT"
__nv_reservedSMEM_offset_0_alias:
	.zero		0


//--------------------- .nv.global                --------------------------
	.section	.nv.global,"aw",@nobits
.nv.global:
	.type		_ZN40_INTERNAL_573b36ed_4_k_cu_2ab245fd_121294cute1_E,@object
	.size		_ZN40_INTERNAL_573b36ed_4_k_cu_2ab245fd_121294cute1_E,(_ZN40_INTERNAL_573b36ed_4_k_cu_2ab245fd_121294cuda3std3__45__cpo6cbeginE - _ZN40_INTERNAL_573b36ed_4_k_cu_2ab245fd_121294cute1_E)
_ZN40_INTERNAL_573b36ed_4_k_cu_2ab245fd_121294cute1_E:
	.zero		1
	.type		_ZN40_INTERNAL_573b36ed_4_k_cu_2ab245fd_121294cuda3std3__45__cpo6cbeginE,@object
	.size		_ZN40_INTERNAL_573b36ed_4_k_cu_2ab245fd_121294cuda3std3__45__cpo6cbeginE,(_ZN40_INTERNAL_573b36ed_4_k_cu_2ab245fd_121294cuda3std3__48in_placeE - _ZN40_INTERNAL_573b36ed_4_k_cu_2ab245fd_121294cuda3std3__45__cpo6cbeginE)
_ZN40_INTERNAL_573b36ed_4_k_cu_2ab245fd_121294cuda3std3__45__cpo6cbeginE:
	.zero		1
	.type		_ZN40_INTERNAL_573b36ed_4_k_cu_2ab245fd_121294cuda3std3__48in_placeE,@object
	.size		_ZN40_INTERNAL_573b36ed_4_k_cu_2ab245fd_121294cuda3std3__48in_placeE,(_ZN40_INTERNAL_573b36ed_4_k_cu_2ab245fd_121294cuda3std6ranges3__45__cpo9iter_moveE - _ZN40_INTERNAL_573b36ed_4_k_cu_2ab245fd_121294cuda3std3__48in_placeE)
_ZN40_INTERNAL_573b36ed_4_k_cu_2ab245fd_121294cuda3std3__48in_placeE:
	.zero		1
	.type		_ZN40_INTERNAL_573b36ed_4_k_cu_2ab245fd_121294cuda3std6ranges3__45__cpo9iter_moveE,@object
	.size		_ZN40_INTERNAL_573b36ed_4_k_cu_2ab245fd_121294cuda3std6ranges3__45__cpo9iter_moveE,(_ZN40_INTERNAL_573b36ed_4_k_cu_2ab245fd_121294cuda3std3__45__cpo5beginE - _ZN40_INTERNAL_573b36ed_4_k_cu_2ab245fd_121294cuda3std6ranges3__45__cpo9iter_moveE)
_ZN40_INTERNAL_573b36ed_4_k_cu_2ab245fd_121294cuda3std6ranges3__45__cpo9iter_moveE:
	.zero		1
	.type		_ZN40_INTERNAL_573b36ed_4_k_cu_2ab245fd_121294cuda3std3__45__cpo5beginE,@object
	.size		_ZN40_INTERNAL_573b36ed_4_k_cu_2ab245fd_121294cuda3std3__45__cpo5beginE,(_ZN40_INTERNAL_573b36ed_4_k_cu_2ab245fd_121294cuda3std3__442_GLOBAL__N__573b36ed_4_k_cu_2ab245fd_121296ignoreE - _ZN40_INTERNAL_573b36ed_4_k_cu_2ab245fd_121294cuda3std3__45__cpo5beginE)
_ZN40_INTERNAL_573b36ed_4_k_cu_2ab245fd_121294cuda3std3__45__cpo5beginE:
	.zero		1
	.type		_ZN40_INTERNAL_573b36ed_4_k_cu_2ab245fd_121294cuda3std3__442_GLOBAL__N__573b36ed_4_k_cu_2ab245fd_121296ignoreE,@object
	.size		_ZN40_INTERNAL_573b36ed_4_k_cu_2ab245fd_121294cuda3std3__442_GLOBAL__N__573b36ed_4_k_cu_2ab245fd_121296ignoreE,(_ZN40_INTERNAL_573b36ed_4_k_cu_2ab245fd_121294cute7productE - _ZN40_INTERNAL_573b36ed_4_k_cu_2ab245fd_121294cuda3std3__442_GLOBAL__N__573b36ed_4_k_cu_2ab245fd_121296ignoreE)
_ZN40_INTERNAL_573b36ed_4_k_cu_2ab245fd_121294cuda3std3__442_GLOBAL__N__573b36ed_4_k_cu_2ab245fd_121296ignoreE:
	.zero		1
	.type		_ZN40_INTERNAL_573b36ed_4_k_cu_2ab245fd_121294cute7productE,@object
	.size		_ZN40_INTERNAL_573b36ed_4_k_cu_2ab245fd_121294cute7productE,(_ZN40_INTERNAL_573b36ed_4_k_cu_2ab245fd_121294cuda3std3__45__cpo3endE - _ZN40_INTERNAL_573b36ed_4_k_cu_2ab245fd_121294cute7productE)
_ZN40_INTERNAL_573b36ed_4_k_cu_2ab245fd_121294cute7productE:
	.zero		1
	.type		_ZN40_INTERNAL_573b36ed_4_k_cu_2ab245fd_121294cuda3std3__45__cpo3endE,@object
	.size		_ZN40_INTERNAL_573b36ed_4_k_cu_2ab245fd_121294cuda3std3__45__cpo3endE,(_ZN40_INTERNAL_573b36ed_4_k_cu_2ab245fd_121294cuda3std3__419piecewise_constructE - _ZN40_INTERNAL_573b36ed_4_k_cu_2ab245fd_121294cuda3std3__45__cpo3endE)
_ZN40_INTERNAL_573b36ed_4_k_cu_2ab245fd_121294cuda3std3__45__cpo3endE:
	.zero		1
	.type		_ZN40_INTERNAL_573b36ed_4_k_cu_2ab245fd_121294cuda3std3__419piecewise_constructE,@object
	.size		_ZN40_INTERNAL_573b36ed_4_k_cu_2ab245fd_121294cuda3std3__419piecewise_constructE,(_ZN40_INTERNAL_573b36ed_4_k_cu_2ab245fd_121294cuda3std3__45__cpo4cendE - _ZN40_INTERNAL_573b36ed_4_k_cu_2ab245fd_121294cuda3std3__419piecewise_constructE)
_ZN40_INTERNAL_573b36ed_4_k_cu_2ab245fd_121294cuda3std3__419piecewise_constructE:
	.zero		1
	.type		_ZN40_INTERNAL_573b36ed_4_k_cu_2ab245fd_121294cuda3std3__45__cpo4cendE,@object
	.size		_ZN40_INTERNAL_573b36ed_4_k_cu_2ab245fd_121294cuda3std3__45__cpo4cendE,(_ZN40_INTERNAL_573b36ed_4_k_cu_2ab245fd_121294cuda3std6ranges3__45__cpo4swapE - _ZN40_INTERNAL_573b36ed_4_k_cu_2ab245fd_121294cuda3std3__45__cpo4cendE)
_ZN40_INTERNAL_573b36ed_4_k_cu_2ab245fd_121294cuda3std3__45__cpo4cendE:
	.zero		1
	.type		_ZN40_INTERNAL_573b36ed_4_k_cu_2ab245fd_121294cuda3std6ranges3__45__cpo4swapE,@object
	.size		_ZN40_INTERNAL_573b36ed_4_k_cu_2ab245fd_121294cuda3std6ranges3__45__cpo4swapE,(.L_8 - _ZN40_INTERNAL_573b36ed_4_k_cu_2ab245fd_121294cuda3std6ranges3__45__cpo4swapE)
_ZN40_INTERNAL_573b36ed_4_k_cu_2ab245fd_121294cuda3std6ranges3__45__cpo4swapE:
	.zero		1
.L_8:


//--------------------- .nv.constant0._ZN7cutlass13device_kernelINS_4gemm6kernel13GemmUniversalIN4cute5tupleIJiiiiEEENS1_10collective13CollectiveMmaINS1_34MainloopSm90TmaGmmaWarpSpecializedILi9ENS5_IJNS4_1CILi2EEENSA_ILi1EEESC_EEENS1_35KernelTmaWarpSpecializedCooperativeEEENS5_IJNSA_ILi256EEENSA_ILi128EEENSA_ILi32EEEEEENS_6half_tENS5_IJlSC_lEEESK_SL_NS4_8TiledMMAINS4_8MMA_AtomIJNS4_4SM904GMMA26MMA_64x128x16_F32F16F16_SSILNSP_5MajorE0ELSR_0ELNSP_7ScaleInE1ELSS_1EEEEEENS4_6LayoutISD_NS5_IJSC_NSA_ILi0EEESW_EEEEENS5_IJNS4_10UnderscoreESZ_SZ_EEEEENS4_13SM90_TMA_LOADENS4_14ComposedLayoutINS4_7SwizzleILi2ELi4ELi3EEENS4_18smem_ptr_flag_bitsILi16EEENSV_INS5_IJNSA_ILi8EEESI_EEENS5_IJSI_SC_EEEEEEEvNS4_8identityENS4_23SM90_TMA_LOAD_MULTICASTES1C_vS1D_EENS_8epilogue10collective6detail29Sm90TmaWarpSpecializedAdapterINS1H_15DefaultEpilogueISK_SL_SL_NS1G_6thread17LinearCombinationISK_Li1EffLNS1L_9ScaleType4KindE0ELNS_15FloatRoundStyleE2ESK_EENS1_15EpilogueDefaultEEEEEvvEEEEvNT_6ParamsE --------------------------
	.section	.nv.constant0._ZN7cutlass13device_kernelINS_4gemm6kernel13GemmUniversalIN4cute5tupleIJiiiiEEENS1_10collective13CollectiveMmaINS1_34MainloopSm90TmaGmmaWarpSpecializedILi9ENS5_IJNS4_1CILi2EEENSA_ILi1EEESC_EEENS1_35KernelTmaWarpSpecializedCooperativeEEENS5_IJNSA_ILi256EEENSA_ILi128EEENSA_ILi32EEEEEENS_6half_tENS5_IJlSC_lEEESK_SL_NS4_8TiledMMAINS4_8MMA_AtomIJNS4_4SM904GMMA26MMA_64x128x16_F32F16F16_SSILNSP_5MajorE0ELSR_0ELNSP_7ScaleInE1ELSS_1EEEEEENS4_6LayoutISD_NS5_IJSC_NSA_ILi0EEESW_EEEEENS5_IJNS4_10UnderscoreESZ_SZ_EEEEENS4_13SM90_TMA_LOADENS4_14ComposedLayoutINS4_7SwizzleILi2ELi4ELi3EEENS4_18smem_ptr_flag_bitsILi16EEENSV_INS5_IJNSA_ILi8EEESI_EEENS5_IJSI_SC_EEEEEEEvNS4_8identityENS4_23SM90_TMA_LOAD_MULTICASTES1C_vS1D_EENS_8epilogue10collective6detail29Sm90TmaWarpSpecializedAdapterINS1H_15DefaultEpilogueISK_SL_SL_NS1G_6thread17LinearCombinationISK_Li1EffLNS1L_9ScaleType4KindE0ELNS_15FloatRoundStyleE2ESK_EENS1_15EpilogueDefaultEEEEEvvEEEEvNT_6ParamsE,"a",@progbits
	.sectionflags	@""
	.align	4
.nv.constant0._ZN7cutlass13device_kernelINS_4gemm6kernel13GemmUniversalIN4cute5tupleIJiiiiEEENS1_10collective13CollectiveMmaINS1_34MainloopSm90TmaGmmaWarpSpecializedILi9ENS5_IJNS4_1CILi2EEENSA_ILi1EEESC_EEENS1_35KernelTmaWarpSpecializedCooperativeEEENS5_IJNSA_ILi256EEENSA_ILi128EEENSA_ILi32EEEEEENS_6half_tENS5_IJlSC_lEEESK_SL_NS4_8TiledMMAINS4_8MMA_AtomIJNS4_4SM904GMMA26MMA_64x128x16_F32F16F16_SSILNSP_5MajorE0ELSR_0ELNSP_7ScaleInE1ELSS_1EEEEEENS4_6LayoutISD_NS5_IJSC_NSA_ILi0EEESW_EEEEENS5_IJNS4_10UnderscoreESZ_SZ_EEEEENS4_13SM90_TMA_LOADENS4_14ComposedLayoutINS4_7SwizzleILi2ELi4ELi3EEENS4_18smem_ptr_flag_bitsILi16EEENSV_INS5_IJNSA_ILi8EEESI_EEENS5_IJSI_SC_EEEEEEEvNS4_8identityENS4_23SM90_TMA_LOAD_MULTICASTES1C_vS1D_EENS_8epilogue10collective6detail29Sm90TmaWarpSpecializedAdapterINS1H_15DefaultEpilogueISK_SL_SL_NS1G_6thread17LinearCombinationISK_Li1EffLNS1L_9ScaleType4KindE0ELNS_15FloatRoundStyleE2ESK_EENS1_15EpilogueDefaultEEEEEvvEEEEvNT_6ParamsE:
	.zero		1664


//--------------------- SYMBOLS --------------------------

	.type		.nv.reservedSmem.offset0,@object
	.size		.nv.reservedSmem.offset0,0x4
	.type		__assertfail,@function
